//
// Generated by NVIDIA NVVM Compiler
//
// Compiler Build ID: CL-36424714
// Cuda compilation tools, release 13.0, V13.0.88
// Based on NVVM 20.0.0
//

.version 9.0
.target sm_100
.address_size 64

	// .globl	_Z25convolution2DKernelsharedPKfS0_Pfiiii
// _ZZ25convolution2DKernelsharedPKfS0_PfiiiiE9inputTile has been demoted

.visible .entry _Z25convolution2DKernelsharedPKfS0_Pfiiii(
	.param .u64 .ptr .align 1 _Z25convolution2DKernelsharedPKfS0_Pfiiii_param_0,
	.param .u64 .ptr .align 1 _Z25convolution2DKernelsharedPKfS0_Pfiiii_param_1,
	.param .u64 .ptr .align 1 _Z25convolution2DKernelsharedPKfS0_Pfiiii_param_2,
	.param .u32 _Z25convolution2DKernelsharedPKfS0_Pfiiii_param_3,
	.param .u32 _Z25convolution2DKernelsharedPKfS0_Pfiiii_param_4,
	.param .u32 _Z25convolution2DKernelsharedPKfS0_Pfiiii_param_5,
	.param .u32 _Z25convolution2DKernelsharedPKfS0_Pfiiii_param_6
)
{
	.reg .pred 	%p<24>;
	.reg .b32 	%r<92>;
	.reg .b32 	%f<126>;
	.reg .b64 	%rd<42>;
	// demoted variable
	.shared .align 4 .b8 _ZZ25convolution2DKernelsharedPKfS0_PfiiiiE9inputTile[1296];
	ld.param.u64 	%rd9, [_Z25convolution2DKernelsharedPKfS0_Pfiiii_param_0];
	ld.param.u64 	%rd10, [_Z25convolution2DKernelsharedPKfS0_Pfiiii_param_1];
	ld.param.u64 	%rd8, [_Z25convolution2DKernelsharedPKfS0_Pfiiii_param_2];
	ld.param.u32 	%r37, [_Z25convolution2DKernelsharedPKfS0_Pfiiii_param_3];
	ld.param.u32 	%r38, [_Z25convolution2DKernelsharedPKfS0_Pfiiii_param_4];
	ld.param.u32 	%r39, [_Z25convolution2DKernelsharedPKfS0_Pfiiii_param_5];
	ld.param.u32 	%r40, [_Z25convolution2DKernelsharedPKfS0_Pfiiii_param_6];
	cvta.to.global.u64 	%rd1, %rd10;
	cvta.to.global.u64 	%rd2, %rd9;
	mov.u32 	%r41, %ctaid.x;
	mov.u32 	%r1, %ntid.x;
	mov.u32 	%r2, %tid.x;
	mad.lo.s32 	%r3, %r41, %r1, %r2;
	mov.u32 	%r42, %ctaid.y;
	mov.u32 	%r4, %ntid.y;
	mov.u32 	%r5, %tid.y;
	mad.lo.s32 	%r6, %r42, %r4, %r5;
	setp.ge.s32 	%p1, %r6, %r38;
	setp.ge.s32 	%p2, %r3, %r37;
	or.pred  	%p3, %p2, %p1;
	@%p3 bra 	$L__BB0_35;
	mul.lo.s32 	%r7, %r37, %r6;
	add.s32 	%r8, %r7, %r3;
	mul.wide.s32 	%rd11, %r8, 4;
	add.s64 	%rd3, %rd2, %rd11;
	ld.global.f32 	%f17, [%rd3];
	mov.u32 	%r43, _ZZ25convolution2DKernelsharedPKfS0_PfiiiiE9inputTile;
	mad.lo.s32 	%r44, %r5, 72, %r43;
	add.s32 	%r9, %r44, 72;
	shl.b32 	%r45, %r2, 2;
	add.s32 	%r10, %r9, %r45;
	st.shared.f32 	[%r10+4], %f17;
	setp.ne.s32 	%p4, %r5, 0;
	@%p4 bra 	$L__BB0_5;
	setp.eq.s32 	%p5, %r6, 0;
	@%p5 bra 	$L__BB0_4;
	sub.s32 	%r46, %r7, %r37;
	add.s32 	%r47, %r46, %r3;
	mul.wide.s32 	%rd12, %r47, 4;
	add.s64 	%rd13, %rd2, %rd12;
	ld.global.f32 	%f18, [%rd13];
	add.s32 	%r50, %r43, %r45;
	st.shared.f32 	[%r50+4], %f18;
	bra.uni 	$L__BB0_5;
$L__BB0_4:
	add.s32 	%r53, %r43, %r45;
	mov.b32 	%r54, 0;
	st.shared.u32 	[%r53+4], %r54;
$L__BB0_5:
	add.s32 	%r55, %r4, -1;
	setp.ne.s32 	%p6, %r5, %r55;
	@%p6 bra 	$L__BB0_9;
	add.s32 	%r56, %r38, -1;
	setp.ge.u32 	%p7, %r6, %r56;
	@%p7 bra 	$L__BB0_8;
	mul.wide.s32 	%rd14, %r37, 4;
	add.s64 	%rd15, %rd3, %rd14;
	ld.global.f32 	%f19, [%rd15];
	st.shared.f32 	[%r10+76], %f19;
	bra.uni 	$L__BB0_9;
$L__BB0_8:
	mov.b32 	%r57, 0;
	st.shared.u32 	[%r10+76], %r57;
$L__BB0_9:
	setp.ne.s32 	%p8, %r2, 0;
	@%p8 bra 	$L__BB0_13;
	setp.lt.s32 	%p9, %r3, 1;
	@%p9 bra 	$L__BB0_12;
	ld.global.f32 	%f20, [%rd3+-4];
	st.shared.f32 	[%r9], %f20;
	bra.uni 	$L__BB0_13;
$L__BB0_12:
	mov.b32 	%r58, 0;
	st.shared.u32 	[%r9], %r58;
$L__BB0_13:
	add.s32 	%r59, %r1, -1;
	setp.ne.s32 	%p10, %r2, %r59;
	@%p10 bra 	$L__BB0_17;
	add.s32 	%r60, %r37, -1;
	setp.ge.s32 	%p11, %r3, %r60;
	@%p11 bra 	$L__BB0_16;
	ld.global.f32 	%f21, [%rd3+4];
	st.shared.f32 	[%r10+8], %f21;
	bra.uni 	$L__BB0_17;
$L__BB0_16:
	mov.b32 	%r61, 0;
	st.shared.u32 	[%r10+8], %r61;
$L__BB0_17:
	bar.sync 	0;
	setp.lt.s32 	%p12, %r40, 1;
	mov.f32 	%f124, 0f00000000;
	@%p12 bra 	$L__BB0_34;
	setp.lt.s32 	%p13, %r39, 1;
	shr.u32 	%r11, %r39, 1;
	@%p13 bra 	$L__BB0_34;
	and.b32  	%r12, %r39, 15;
	add.s32 	%r13, %r12, -1;
	and.b32  	%r14, %r39, 7;
	add.s32 	%r15, %r14, -1;
	and.b32  	%r16, %r39, 2147483632;
	and.b32  	%r17, %r39, 3;
	neg.s32 	%r18, %r16;
	shl.b32 	%r64, %r11, 2;
	sub.s32 	%r65, %r45, %r64;
	add.s32 	%r67, %r65, %r43;
	add.s32 	%r19, %r67, 136;
	shr.u32 	%r20, %r40, 1;
	mov.f32 	%f124, 0f00000000;
	mov.b32 	%r86, 0;
	sub.s32 	%r69, %r5, %r20;
$L__BB0_20:
	setp.lt.u32 	%p14, %r39, 16;
	add.s32 	%r22, %r69, %r86;
	mul.lo.s32 	%r23, %r86, %r39;
	mov.b32 	%r90, 0;
	@%p14 bra 	$L__BB0_23;
	mul.wide.u32 	%rd16, %r23, 4;
	add.s64 	%rd17, %rd1, %rd16;
	add.s64 	%rd41, %rd17, 32;
	mad.lo.s32 	%r87, %r22, 72, %r19;
	mov.u32 	%r88, %r18;
$L__BB0_22:
	.pragma "nounroll";
	ld.shared.f32 	%f26, [%r87+-60];
	ld.global.f32 	%f27, [%rd41+-32];
	fma.rn.f32 	%f28, %f26, %f27, %f124;
	ld.shared.f32 	%f29, [%r87+-56];
	ld.global.f32 	%f30, [%rd41+-28];
	fma.rn.f32 	%f31, %f29, %f30, %f28;
	ld.shared.f32 	%f32, [%r87+-52];
	ld.global.f32 	%f33, [%rd41+-24];
	fma.rn.f32 	%f34, %f32, %f33, %f31;
	ld.shared.f32 	%f35, [%r87+-48];
	ld.global.f32 	%f36, [%rd41+-20];
	fma.rn.f32 	%f37, %f35, %f36, %f34;
	ld.shared.f32 	%f38, [%r87+-44];
	ld.global.f32 	%f39, [%rd41+-16];
	fma.rn.f32 	%f40, %f38, %f39, %f37;
	ld.shared.f32 	%f41, [%r87+-40];
	ld.global.f32 	%f42, [%rd41+-12];
	fma.rn.f32 	%f43, %f41, %f42, %f40;
	ld.shared.f32 	%f44, [%r87+-36];
	ld.global.f32 	%f45, [%rd41+-8];
	fma.rn.f32 	%f46, %f44, %f45, %f43;
	ld.shared.f32 	%f47, [%r87+-32];
	ld.global.f32 	%f48, [%rd41+-4];
	fma.rn.f32 	%f49, %f47, %f48, %f46;
	ld.shared.f32 	%f50, [%r87+-28];
	ld.global.f32 	%f51, [%rd41];
	fma.rn.f32 	%f52, %f50, %f51, %f49;
	ld.shared.f32 	%f53, [%r87+-24];
	ld.global.f32 	%f54, [%rd41+4];
	fma.rn.f32 	%f55, %f53, %f54, %f52;
	ld.shared.f32 	%f56, [%r87+-20];
	ld.global.f32 	%f57, [%rd41+8];
	fma.rn.f32 	%f58, %f56, %f57, %f55;
	ld.shared.f32 	%f59, [%r87+-16];
	ld.global.f32 	%f60, [%rd41+12];
	fma.rn.f32 	%f61, %f59, %f60, %f58;
	ld.shared.f32 	%f62, [%r87+-12];
	ld.global.f32 	%f63, [%rd41+16];
	fma.rn.f32 	%f64, %f62, %f63, %f61;
	ld.shared.f32 	%f65, [%r87+-8];
	ld.global.f32 	%f66, [%rd41+20];
	fma.rn.f32 	%f67, %f65, %f66, %f64;
	ld.shared.f32 	%f68, [%r87+-4];
	ld.global.f32 	%f69, [%rd41+24];
	fma.rn.f32 	%f70, %f68, %f69, %f67;
	ld.shared.f32 	%f71, [%r87];
	ld.global.f32 	%f72, [%rd41+28];
	fma.rn.f32 	%f124, %f71, %f72, %f70;
	add.s32 	%r88, %r88, 16;
	add.s64 	%rd41, %rd41, 64;
	add.s32 	%r87, %r87, 64;
	setp.ne.s32 	%p15, %r88, 0;
	mov.u32 	%r90, %r16;
	@%p15 bra 	$L__BB0_22;
$L__BB0_23:
	setp.eq.s32 	%p16, %r12, 0;
	@%p16 bra 	$L__BB0_33;
	mov.u32 	%r70, _ZZ25convolution2DKernelsharedPKfS0_PfiiiiE9inputTile;
	mad.lo.s32 	%r71, %r22, 72, %r70;
	add.s32 	%r30, %r71, 72;
	setp.lt.u32 	%p17, %r13, 7;
	@%p17 bra 	$L__BB0_26;
	sub.s32 	%r72, %r2, %r11;
	add.s32 	%r73, %r72, %r90;
	shl.b32 	%r74, %r73, 2;
	add.s32 	%r75, %r30, %r74;
	ld.shared.f32 	%f74, [%r75+4];
	add.s32 	%r76, %r90, %r23;
	mul.wide.u32 	%rd18, %r76, 4;
	add.s64 	%rd19, %rd1, %rd18;
	ld.global.f32 	%f75, [%rd19];
	fma.rn.f32 	%f76, %f74, %f75, %f124;
	ld.shared.f32 	%f77, [%r75+8];
	cvt.u64.u32 	%rd20, %r23;
	cvt.u64.u32 	%rd21, %r90;
	add.s64 	%rd22, %rd21, %rd20;
	shl.b64 	%rd23, %rd22, 2;
	add.s64 	%rd24, %rd1, %rd23;
	ld.global.f32 	%f78, [%rd24+4];
	fma.rn.f32 	%f79, %f77, %f78, %f76;
	ld.shared.f32 	%f80, [%r75+12];
	ld.global.f32 	%f81, [%rd24+8];
	fma.rn.f32 	%f82, %f80, %f81, %f79;
	ld.shared.f32 	%f83, [%r75+16];
	ld.global.f32 	%f84, [%rd24+12];
	fma.rn.f32 	%f85, %f83, %f84, %f82;
	ld.shared.f32 	%f86, [%r75+20];
	ld.global.f32 	%f87, [%rd24+16];
	fma.rn.f32 	%f88, %f86, %f87, %f85;
	ld.shared.f32 	%f89, [%r75+24];
	ld.global.f32 	%f90, [%rd24+20];
	fma.rn.f32 	%f91, %f89, %f90, %f88;
	ld.shared.f32 	%f92, [%r75+28];
	ld.global.f32 	%f93, [%rd24+24];
	fma.rn.f32 	%f94, %f92, %f93, %f91;
	ld.shared.f32 	%f95, [%r75+32];
	ld.global.f32 	%f96, [%rd24+28];
	fma.rn.f32 	%f124, %f95, %f96, %f94;
	add.s32 	%r90, %r90, 8;
$L__BB0_26:
	setp.eq.s32 	%p18, %r14, 0;
	@%p18 bra 	$L__BB0_33;
	setp.lt.u32 	%p19, %r15, 3;
	@%p19 bra 	$L__BB0_29;
	sub.s32 	%r77, %r2, %r11;
	add.s32 	%r78, %r77, %r90;
	shl.b32 	%r79, %r78, 2;
	add.s32 	%r80, %r30, %r79;
	ld.shared.f32 	%f98, [%r80+4];
	add.s32 	%r81, %r90, %r23;
	mul.wide.u32 	%rd25, %r81, 4;
	add.s64 	%rd26, %rd1, %rd25;
	ld.global.f32 	%f99, [%rd26];
	fma.rn.f32 	%f100, %f98, %f99, %f124;
	ld.shared.f32 	%f101, [%r80+8];
	cvt.u64.u32 	%rd27, %r23;
	cvt.u64.u32 	%rd28, %r90;
	add.s64 	%rd29, %rd28, %rd27;
	shl.b64 	%rd30, %rd29, 2;
	add.s64 	%rd31, %rd1, %rd30;
	ld.global.f32 	%f102, [%rd31+4];
	fma.rn.f32 	%f103, %f101, %f102, %f100;
	ld.shared.f32 	%f104, [%r80+12];
	ld.global.f32 	%f105, [%rd31+8];
	fma.rn.f32 	%f106, %f104, %f105, %f103;
	ld.shared.f32 	%f107, [%r80+16];
	ld.global.f32 	%f108, [%rd31+12];
	fma.rn.f32 	%f124, %f107, %f108, %f106;
	add.s32 	%r90, %r90, 4;
$L__BB0_29:
	setp.eq.s32 	%p20, %r17, 0;
	@%p20 bra 	$L__BB0_33;
	setp.eq.s32 	%p21, %r17, 1;
	sub.s32 	%r82, %r2, %r11;
	add.s32 	%r83, %r82, %r90;
	shl.b32 	%r84, %r83, 2;
	add.s32 	%r35, %r30, %r84;
	ld.shared.f32 	%f109, [%r35+4];
	add.s32 	%r85, %r90, %r23;
	mul.wide.u32 	%rd32, %r85, 4;
	add.s64 	%rd33, %rd1, %rd32;
	ld.global.f32 	%f110, [%rd33];
	fma.rn.f32 	%f124, %f109, %f110, %f124;
	@%p21 bra 	$L__BB0_33;
	setp.eq.s32 	%p22, %r17, 2;
	ld.shared.f32 	%f111, [%r35+8];
	cvt.u64.u32 	%rd34, %r23;
	cvt.u64.u32 	%rd35, %r90;
	add.s64 	%rd36, %rd35, %rd34;
	shl.b64 	%rd37, %rd36, 2;
	add.s64 	%rd7, %rd1, %rd37;
	ld.global.f32 	%f112, [%rd7+4];
	fma.rn.f32 	%f124, %f111, %f112, %f124;
	@%p22 bra 	$L__BB0_33;
	ld.shared.f32 	%f113, [%r35+12];
	ld.global.f32 	%f114, [%rd7+8];
	fma.rn.f32 	%f124, %f113, %f114, %f124;
$L__BB0_33:
	add.s32 	%r86, %r86, 1;
	setp.ne.s32 	%p23, %r86, %r40;
	@%p23 bra 	$L__BB0_20;
$L__BB0_34:
	cvta.to.global.u64 	%rd38, %rd8;
	add.s64 	%rd40, %rd38, %rd11;
	st.global.f32 	[%rd40], %f124;
$L__BB0_35:
	ret;

}
	// .globl	_Z19convolution2DKernelPKfS0_Pfiiii
.visible .entry _Z19convolution2DKernelPKfS0_Pfiiii(
	.param .u64 .ptr .align 1 _Z19convolution2DKernelPKfS0_Pfiiii_param_0,
	.param .u64 .ptr .align 1 _Z19convolution2DKernelPKfS0_Pfiiii_param_1,
	.param .u64 .ptr .align 1 _Z19convolution2DKernelPKfS0_Pfiiii_param_2,
	.param .u32 _Z19convolution2DKernelPKfS0_Pfiiii_param_3,
	.param .u32 _Z19convolution2DKernelPKfS0_Pfiiii_param_4,
	.param .u32 _Z19convolution2DKernelPKfS0_Pfiiii_param_5,
	.param .u32 _Z19convolution2DKernelPKfS0_Pfiiii_param_6
)
{
	.reg .pred 	%p<96>;
	.reg .b32 	%r<70>;
	.reg .b32 	%f<101>;
	.reg .b64 	%rd<58>;

	ld.param.u64 	%rd8, [_Z19convolution2DKernelPKfS0_Pfiiii_param_0];
	ld.param.u64 	%rd9, [_Z19convolution2DKernelPKfS0_Pfiiii_param_1];
	ld.param.u64 	%rd7, [_Z19convolution2DKernelPKfS0_Pfiiii_param_2];
	ld.param.u32 	%r24, [_Z19convolution2DKernelPKfS0_Pfiiii_param_3];
	ld.param.u32 	%r28, [_Z19convolution2DKernelPKfS0_Pfiiii_param_4];
	ld.param.u32 	%r26, [_Z19convolution2DKernelPKfS0_Pfiiii_param_5];
	ld.param.u32 	%r27, [_Z19convolution2DKernelPKfS0_Pfiiii_param_6];
	cvta.to.global.u64 	%rd1, %rd9;
	cvta.to.global.u64 	%rd2, %rd8;
	mov.u32 	%r29, %ctaid.x;
	mov.u32 	%r30, %ntid.x;
	mov.u32 	%r31, %tid.x;
	mad.lo.s32 	%r1, %r29, %r30, %r31;
	mov.u32 	%r32, %ctaid.y;
	mov.u32 	%r33, %ntid.y;
	mov.u32 	%r34, %tid.y;
	mad.lo.s32 	%r35, %r32, %r33, %r34;
	setp.ge.s32 	%p2, %r1, %r24;
	setp.ge.s32 	%p3, %r35, %r28;
	or.pred  	%p4, %p2, %p3;
	mov.f32 	%f79, 0f00000000;
	@%p4 bra 	$L__BB1_46;
	setp.lt.s32 	%p5, %r27, 1;
	@%p5 bra 	$L__BB1_45;
	shr.u32 	%r36, %r26, 31;
	add.s32 	%r37, %r26, %r36;
	shr.s32 	%r38, %r37, 1;
	setp.lt.s32 	%p6, %r26, 1;
	sub.s32 	%r3, %r1, %r38;
	@%p6 bra 	$L__BB1_45;
	and.b32  	%r4, %r26, 7;
	and.b32  	%r5, %r26, 3;
	and.b32  	%r6, %r26, 2147483640;
	and.b32  	%r7, %r26, 1;
	shr.u32 	%r40, %r27, 1;
	sub.s32 	%r8, %r35, %r40;
	mov.f32 	%f79, 0f00000000;
	mov.b32 	%r65, 0;
	cvt.s64.s32 	%rd41, %r3;
$L__BB1_4:
	setp.lt.u32 	%p7, %r26, 8;
	add.s32 	%r42, %r8, %r65;
	setp.gt.s32 	%p8, %r42, -1;
	setp.lt.s32 	%p9, %r42, %r28;
	and.pred  	%p1, %p8, %p9;
	mul.lo.s32 	%r10, %r42, %r24;
	mul.lo.s32 	%r11, %r65, %r26;
	mov.b32 	%r68, 0;
	@%p7 bra 	$L__BB1_23;
	mov.b32 	%r66, 0;
	cvt.s64.s32 	%rd16, %r10;
	cvt.u64.u32 	%rd20, %r11;
$L__BB1_6:
	.pragma "nounroll";
	add.s32 	%r13, %r3, %r66;
	setp.gt.s32 	%p10, %r13, -1;
	setp.lt.s32 	%p11, %r13, %r24;
	and.pred  	%p12, %p10, %p11;
	and.pred  	%p14, %p1, %p12;
	not.pred 	%p15, %p14;
	@%p15 bra 	$L__BB1_8;
	add.s32 	%r44, %r13, %r10;
	mul.wide.s32 	%rd10, %r44, 4;
	add.s64 	%rd11, %rd2, %rd10;
	ld.global.f32 	%f44, [%rd11];
	add.s32 	%r45, %r66, %r11;
	mul.wide.u32 	%rd12, %r45, 4;
	add.s64 	%rd13, %rd1, %rd12;
	ld.global.f32 	%f45, [%rd13];
	fma.rn.f32 	%f79, %f44, %f45, %f79;
$L__BB1_8:
	add.s32 	%r46, %r13, 1;
	setp.gt.s32 	%p16, %r46, -1;
	setp.lt.s32 	%p17, %r46, %r24;
	and.pred  	%p18, %p16, %p17;
	and.pred  	%p19, %p1, %p18;
	cvt.s64.s32 	%rd14, %r66;
	add.s64 	%rd17, %rd41, %rd14;
	add.s64 	%rd18, %rd17, %rd16;
	shl.b64 	%rd19, %rd18, 2;
	add.s64 	%rd3, %rd2, %rd19;
	add.s64 	%rd21, %rd14, %rd20;
	shl.b64 	%rd22, %rd21, 2;
	add.s64 	%rd4, %rd1, %rd22;
	not.pred 	%p20, %p19;
	@%p20 bra 	$L__BB1_10;
	ld.global.f32 	%f46, [%rd3+4];
	ld.global.f32 	%f47, [%rd4+4];
	fma.rn.f32 	%f79, %f46, %f47, %f79;
$L__BB1_10:
	add.s32 	%r47, %r13, 2;
	setp.gt.s32 	%p21, %r47, -1;
	setp.lt.s32 	%p22, %r47, %r24;
	and.pred  	%p23, %p21, %p22;
	and.pred  	%p24, %p1, %p23;
	not.pred 	%p25, %p24;
	@%p25 bra 	$L__BB1_12;
	ld.global.f32 	%f48, [%rd3+8];
	ld.global.f32 	%f49, [%rd4+8];
	fma.rn.f32 	%f79, %f48, %f49, %f79;
$L__BB1_12:
	add.s32 	%r48, %r13, 3;
	setp.gt.s32 	%p26, %r48, -1;
	setp.lt.s32 	%p27, %r48, %r24;
	and.pred  	%p28, %p26, %p27;
	and.pred  	%p29, %p1, %p28;
	not.pred 	%p30, %p29;
	@%p30 bra 	$L__BB1_14;
	ld.global.f32 	%f50, [%rd3+12];
	ld.global.f32 	%f51, [%rd4+12];
	fma.rn.f32 	%f79, %f50, %f51, %f79;
$L__BB1_14:
	add.s32 	%r49, %r13, 4;
	setp.gt.s32 	%p31, %r49, -1;
	setp.lt.s32 	%p32, %r49, %r24;
	and.pred  	%p33, %p31, %p32;
	and.pred  	%p34, %p1, %p33;
	not.pred 	%p35, %p34;
	@%p35 bra 	$L__BB1_16;
	ld.global.f32 	%f52, [%rd3+16];
	ld.global.f32 	%f53, [%rd4+16];
	fma.rn.f32 	%f79, %f52, %f53, %f79;
$L__BB1_16:
	add.s32 	%r50, %r13, 5;
	setp.gt.s32 	%p36, %r50, -1;
	setp.lt.s32 	%p37, %r50, %r24;
	and.pred  	%p38, %p36, %p37;
	and.pred  	%p39, %p1, %p38;
	not.pred 	%p40, %p39;
	@%p40 bra 	$L__BB1_18;
	ld.global.f32 	%f54, [%rd3+20];
	ld.global.f32 	%f55, [%rd4+20];
	fma.rn.f32 	%f79, %f54, %f55, %f79;
$L__BB1_18:
	add.s32 	%r51, %r13, 6;
	setp.gt.s32 	%p41, %r51, -1;
	setp.lt.s32 	%p42, %r51, %r24;
	and.pred  	%p43, %p41, %p42;
	and.pred  	%p44, %p1, %p43;
	not.pred 	%p45, %p44;
	@%p45 bra 	$L__BB1_20;
	ld.global.f32 	%f56, [%rd3+24];
	ld.global.f32 	%f57, [%rd4+24];
	fma.rn.f32 	%f79, %f56, %f57, %f79;
$L__BB1_20:
	add.s32 	%r52, %r13, 7;
	setp.gt.s32 	%p46, %r52, -1;
	setp.lt.s32 	%p47, %r52, %r24;
	and.pred  	%p48, %p46, %p47;
	and.pred  	%p49, %p1, %p48;
	not.pred 	%p50, %p49;
	@%p50 bra 	$L__BB1_22;
	ld.global.f32 	%f58, [%rd3+28];
	ld.global.f32 	%f59, [%rd4+28];
	fma.rn.f32 	%f79, %f58, %f59, %f79;
$L__BB1_22:
	add.s32 	%r66, %r66, 8;
	setp.ne.s32 	%p51, %r66, %r6;
	mov.u32 	%r68, %r6;
	@%p51 bra 	$L__BB1_6;
$L__BB1_23:
	setp.eq.s32 	%p52, %r4, 0;
	@%p52 bra 	$L__BB1_44;
	add.s32 	%r53, %r4, -1;
	setp.lt.u32 	%p53, %r53, 3;
	@%p53 bra 	$L__BB1_34;
	add.s32 	%r16, %r3, %r68;
	setp.gt.s32 	%p54, %r16, -1;
	setp.lt.s32 	%p55, %r16, %r24;
	and.pred  	%p56, %p54, %p55;
	and.pred  	%p58, %p1, %p56;
	not.pred 	%p59, %p58;
	@%p59 bra 	$L__BB1_27;
	add.s32 	%r54, %r16, %r10;
	mul.wide.s32 	%rd23, %r54, 4;
	add.s64 	%rd24, %rd2, %rd23;
	ld.global.f32 	%f61, [%rd24];
	add.s32 	%r55, %r68, %r11;
	mul.wide.u32 	%rd25, %r55, 4;
	add.s64 	%rd26, %rd1, %rd25;
	ld.global.f32 	%f62, [%rd26];
	fma.rn.f32 	%f79, %f61, %f62, %f79;
$L__BB1_27:
	add.s32 	%r56, %r16, 1;
	setp.gt.s32 	%p60, %r56, -1;
	setp.lt.s32 	%p61, %r56, %r24;
	and.pred  	%p62, %p60, %p61;
	and.pred  	%p63, %p1, %p62;
	cvt.u64.u32 	%rd27, %r68;
	cvt.s64.s32 	%rd29, %r10;
	add.s64 	%rd30, %rd41, %rd27;
	add.s64 	%rd31, %rd30, %rd29;
	shl.b64 	%rd32, %rd31, 2;
	add.s64 	%rd5, %rd2, %rd32;
	cvt.u64.u32 	%rd33, %r11;
	add.s64 	%rd34, %rd27, %rd33;
	shl.b64 	%rd35, %rd34, 2;
	add.s64 	%rd6, %rd1, %rd35;
	not.pred 	%p64, %p63;
	@%p64 bra 	$L__BB1_29;
	ld.global.f32 	%f63, [%rd5+4];
	ld.global.f32 	%f64, [%rd6+4];
	fma.rn.f32 	%f79, %f63, %f64, %f79;
$L__BB1_29:
	add.s32 	%r57, %r16, 2;
	setp.gt.s32 	%p65, %r57, -1;
	setp.lt.s32 	%p66, %r57, %r24;
	and.pred  	%p67, %p65, %p66;
	and.pred  	%p68, %p1, %p67;
	not.pred 	%p69, %p68;
	@%p69 bra 	$L__BB1_31;
	ld.global.f32 	%f65, [%rd5+8];
	ld.global.f32 	%f66, [%rd6+8];
	fma.rn.f32 	%f79, %f65, %f66, %f79;
$L__BB1_31:
	add.s32 	%r58, %r16, 3;
	setp.gt.s32 	%p70, %r58, -1;
	setp.lt.s32 	%p71, %r58, %r24;
	and.pred  	%p72, %p70, %p71;
	and.pred  	%p73, %p1, %p72;
	not.pred 	%p74, %p73;
	@%p74 bra 	$L__BB1_33;
	ld.global.f32 	%f67, [%rd5+12];
	ld.global.f32 	%f68, [%rd6+12];
	fma.rn.f32 	%f79, %f67, %f68, %f79;
$L__BB1_33:
	add.s32 	%r68, %r68, 4;
$L__BB1_34:
	setp.eq.s32 	%p75, %r5, 0;
	@%p75 bra 	$L__BB1_44;
	setp.eq.s32 	%p76, %r5, 1;
	@%p76 bra 	$L__BB1_41;
	add.s32 	%r19, %r3, %r68;
	setp.gt.s32 	%p77, %r19, -1;
	setp.lt.s32 	%p78, %r19, %r24;
	and.pred  	%p79, %p77, %p78;
	and.pred  	%p81, %p1, %p79;
	not.pred 	%p82, %p81;
	@%p82 bra 	$L__BB1_38;
	add.s32 	%r59, %r19, %r10;
	mul.wide.s32 	%rd36, %r59, 4;
	add.s64 	%rd37, %rd2, %rd36;
	ld.global.f32 	%f70, [%rd37];
	add.s32 	%r60, %r68, %r11;
	mul.wide.u32 	%rd38, %r60, 4;
	add.s64 	%rd39, %rd1, %rd38;
	ld.global.f32 	%f71, [%rd39];
	fma.rn.f32 	%f79, %f70, %f71, %f79;
$L__BB1_38:
	add.s32 	%r61, %r19, 1;
	setp.gt.s32 	%p83, %r61, -1;
	setp.lt.s32 	%p84, %r61, %r24;
	and.pred  	%p85, %p83, %p84;
	and.pred  	%p86, %p1, %p85;
	not.pred 	%p87, %p86;
	@%p87 bra 	$L__BB1_40;
	cvt.s64.s32 	%rd40, %r10;
	cvt.s64.s32 	%rd42, %r68;
	add.s64 	%rd43, %rd41, %rd42;
	add.s64 	%rd44, %rd43, %rd40;
	shl.b64 	%rd45, %rd44, 2;
	add.s64 	%rd46, %rd2, %rd45;
	ld.global.f32 	%f72, [%rd46+4];
	cvt.u64.u32 	%rd47, %r11;
	add.s64 	%rd48, %rd42, %rd47;
	shl.b64 	%rd49, %rd48, 2;
	add.s64 	%rd50, %rd1, %rd49;
	ld.global.f32 	%f73, [%rd50+4];
	fma.rn.f32 	%f79, %f72, %f73, %f79;
$L__BB1_40:
	add.s32 	%r68, %r68, 2;
$L__BB1_41:
	setp.eq.s32 	%p88, %r7, 0;
	@%p88 bra 	$L__BB1_44;
	add.s32 	%r22, %r3, %r68;
	setp.gt.s32 	%p89, %r22, -1;
	setp.lt.s32 	%p90, %r22, %r24;
	and.pred  	%p91, %p89, %p90;
	and.pred  	%p93, %p1, %p91;
	not.pred 	%p94, %p93;
	@%p94 bra 	$L__BB1_44;
	add.s32 	%r62, %r22, %r10;
	mul.wide.s32 	%rd51, %r62, 4;
	add.s64 	%rd52, %rd2, %rd51;
	ld.global.f32 	%f74, [%rd52];
	add.s32 	%r63, %r68, %r11;
	mul.wide.u32 	%rd53, %r63, 4;
	add.s64 	%rd54, %rd1, %rd53;
	ld.global.f32 	%f75, [%rd54];
	fma.rn.f32 	%f79, %f74, %f75, %f79;
$L__BB1_44:
	add.s32 	%r65, %r65, 1;
	setp.ne.s32 	%p95, %r65, %r27;
	@%p95 bra 	$L__BB1_4;
$L__BB1_45:
	mad.lo.s32 	%r64, %r24, %r35, %r1;
	cvta.to.global.u64 	%rd55, %rd7;
	mul.wide.s32 	%rd56, %r64, 4;
	add.s64 	%rd57, %rd55, %rd56;
	st.global.f32 	[%rd57], %f79;
$L__BB1_46:
	ret;

}


// ===== COMPILED SASS (sm_100) =====

	.target	sm_100

	.elftype	@"ET_EXEC"


//--------------------- .note.nv.tkinfo           --------------------------
	.section	.note.nv.tkinfo,"",@"SHT_NOTE"
	.sectionflags	@"SHF_NOTE_NV_TKINFO"
	.tkinfo
        /*0018*/ 	.word	0x00000002
        /*0030*/ 	.string	""
        /*0030*/ 	.string	"ptxas"
        /*0030*/ 	.string	"Cuda compilation tools, release 13.0, V13.0.88"
        /*0030*/ 	.string	"Build cuda_13.0.r13.0/compiler.36424714_0"
        /*0030*/ 	.string	"-arch sm_100 -m 64 "



//--------------------- .note.nv.cuinfo           --------------------------
	.section	.note.nv.cuinfo,"",@"SHT_NOTE"
	.sectionflags	@"SHF_NOTE_NV_CUINFO"
        /*0018*/ 	.short	0x0002
        /*001a*/ 	.short	0x0064
        /*001c*/ 	.short	0x0082
	.zero		2


//--------------------- .nv.info                  --------------------------
	.section	.nv.info,"",@"SHT_CUDA_INFO"
	.align	4


	//----- nvinfo : EIATTR_REGCOUNT
	.align		4
        /*0000*/ 	.byte	0x04, 0x2f
        /*0002*/ 	.short	(.L_1 - .L_0)
	.align		4
.L_0:
        /*0004*/ 	.word	index@(_Z25convolution2DKernelsharedPKfS0_Pfiiii)
        /*0008*/ 	.word	0x00000020


	//----- nvinfo : EIATTR_FRAME_SIZE
	.align		4
.L_1:
        /*000c*/ 	.byte	0x04, 0x11
        /*000e*/ 	.short	(.L_3 - .L_2)
	.align		4
.L_2:
        /*0010*/ 	.word	index@(_Z25convolution2DKernelsharedPKfS0_Pfiiii)
        /*0014*/ 	.word	0x00000000


	//----- nvinfo : EIATTR_REGCOUNT
	.align		4
.L_3:
        /*0018*/ 	.byte	0x04, 0x2f
        /*001a*/ 	.short	(.L_5 - .L_4)
	.align		4
.L_4:
        /*001c*/ 	.word	index@(_Z19convolution2DKernelPKfS0_Pfiiii)
        /*0020*/ 	.word	0x0000001e


	//----- nvinfo : EIATTR_FRAME_SIZE
	.align		4
.L_5:
        /*0024*/ 	.byte	0x04, 0x11
        /*0026*/ 	.short	(.L_7 - .L_6)
	.align		4
.L_6:
        /*0028*/ 	.word	index@(_Z19convolution2DKernelPKfS0_Pfiiii)
        /*002c*/ 	.word	0x00000000


	//----- nvinfo : EIATTR_MIN_STACK_SIZE
	.align		4
.L_7:
        /*0030*/ 	.byte	0x04, 0x12
        /*0032*/ 	.short	(.L_9 - .L_8)
	.align		4
.L_8:
        /*0034*/ 	.word	index@(_Z19convolution2DKernelPKfS0_Pfiiii)
        /*0038*/ 	.word	0x00000000


	//----- nvinfo : EIATTR_MIN_STACK_SIZE
	.align		4
.L_9:
        /*003c*/ 	.byte	0x04, 0x12
        /*003e*/ 	.short	(.L_11 - .L_10)
	.align		4
.L_10:
        /*0040*/ 	.word	index@(_Z25convolution2DKernelsharedPKfS0_Pfiiii)
        /*0044*/ 	.word	0x00000000
.L_11:


//--------------------- .nv.compat                --------------------------
	.section	.nv.compat,"",@"SHT_CUDA_COMPAT_INFO"
	.align	4
        /*0000*/ 	.byte	0x02, 0x09, 0x00, 0x00, 0x02, 0x02, 0x01, 0x00, 0x02, 0x05, 0x05, 0x00, 0x03, 0x07, 0x01, 0x01
        /*0010*/ 	.byte	0x02, 0x03, 0x00, 0x00, 0x02, 0x06, 0x01, 0x00, 0x04, 0x0b, 0x08, 0x00, 0x09, 0x00, 0x00, 0x00
        /*0020*/ 	.byte	0x00, 0x00, 0x00, 0x00


//--------------------- .nv.info._Z19convolution2DKernelPKfS0_Pfiiii --------------------------
	.section	.nv.info._Z19convolution2DKernelPKfS0_Pfiiii,"",@"SHT_CUDA_INFO"
	.sectionflags	@""
	.align	4


	//----- nvinfo : EIATTR_CUDA_API_VERSION
	.align		4
        /*0000*/ 	.byte	0x04, 0x37
        /*0002*/ 	.short	(.L_13 - .L_12)
.L_12:
        /*0004*/ 	.word	0x00000082


	//----- nvinfo : EIATTR_KPARAM_INFO
	.align		4
.L_13:
        /*0008*/ 	.byte	0x04, 0x17
        /*000a*/ 	.short	(.L_15 - .L_14)
.L_14:
        /*000c*/ 	.word	0x00000000
        /*0010*/ 	.short	0x0006
        /*0012*/ 	.short	0x0024
        /*0014*/ 	.byte	0x00, 0xf0, 0x11, 0x00


	//----- nvinfo : EIATTR_KPARAM_INFO
	.align		4
.L_15:
        /*0018*/ 	.byte	0x04, 0x17
        /*001a*/ 	.short	(.L_17 - .L_16)
.L_16:
        /*001c*/ 	.word	0x00000000
        /*0020*/ 	.short	0x0005
        /*0022*/ 	.short	0x0020
        /*0024*/ 	.byte	0x00, 0xf0, 0x11, 0x00


	//----- nvinfo : EIATTR_KPARAM_INFO
	.align		4
.L_17:
        /*0028*/ 	.byte	0x04, 0x17
        /*002a*/ 	.short	(.L_19 - .L_18)
.L_18:
        /*002c*/ 	.word	0x00000000
        /*0030*/ 	.short	0x0004
        /*0032*/ 	.short	0x001c
        /*0034*/ 	.byte	0x00, 0xf0, 0x11, 0x00


	//----- nvinfo : EIATTR_KPARAM_INFO
	.align		4
.L_19:
        /*0038*/ 	.byte	0x04, 0x17
        /*003a*/ 	.short	(.L_21 - .L_20)
.L_20:
        /*003c*/ 	.word	0x00000000
        /*0040*/ 	.short	0x0003
        /*0042*/ 	.short	0x0018
        /*0044*/ 	.byte	0x00, 0xf0, 0x11, 0x00


	//----- nvinfo : EIATTR_KPARAM_INFO
	.align		4
.L_21:
        /*0048*/ 	.byte	0x04, 0x17
        /*004a*/ 	.short	(.L_23 - .L_22)
.L_22:
        /*004c*/ 	.word	0x00000000
        /*0050*/ 	.short	0x0002
        /*0052*/ 	.short	0x0010
        /*0054*/ 	.byte	0x00, 0xf5, 0x21, 0x00


	//----- nvinfo : EIATTR_KPARAM_INFO
	.align		4
.L_23:
        /*0058*/ 	.byte	0x04, 0x17
        /*005a*/ 	.short	(.L_25 - .L_24)
.L_24:
        /*005c*/ 	.word	0x00000000
        /*0060*/ 	.short	0x0001
        /*0062*/ 	.short	0x0008
        /*0064*/ 	.byte	0x00, 0xf5, 0x21, 0x00


	//----- nvinfo : EIATTR_KPARAM_INFO
	.align		4
.L_25:
        /*0068*/ 	.byte	0x04, 0x17
        /*006a*/ 	.short	(.L_27 - .L_26)
.L_26:
        /*006c*/ 	.word	0x00000000
        /*0070*/ 	.short	0x0000
        /*0072*/ 	.short	0x0000
        /*0074*/ 	.byte	0x00, 0xf5, 0x21, 0x00


	//----- nvinfo : EIATTR_SPARSE_MMA_MASK
	.align		4
.L_27:
        /*0078*/ 	.byte	0x03, 0x50
        /*007a*/ 	.short	0x0000


	//----- nvinfo : EIATTR_MAXREG_COUNT
	.align		4
        /*007c*/ 	.byte	0x03, 0x1b
        /*007e*/ 	.short	0x00ff


	//----- nvinfo : EIATTR_MERCURY_ISA_VERSION
	.align		4
        /*0080*/ 	.byte	0x03, 0x5f
        /*0082*/ 	.short	0x0101


	//----- nvinfo : EIATTR_VRC_CTA_INIT_COUNT
	.align		4
        /*0084*/ 	.byte	0x02, 0x4a
	.zero		1
	.zero		1


	//----- nvinfo : EIATTR_EXIT_INSTR_OFFSETS
	.align		4
        /*0088*/ 	.byte	0x04, 0x1c
        /*008a*/ 	.short	(.L_29 - .L_28)


	//   ....[0]....
.L_28:
        /*008c*/ 	.word	0x000000c0


	//   ....[1]....
        /*0090*/ 	.word	0x00000ec0


	//----- nvinfo : EIATTR_CRS_STACK_SIZE
	.align		4
.L_29:
        /*0094*/ 	.byte	0x04, 0x1e
        /*0096*/ 	.short	(.L_31 - .L_30)
.L_30:
        /*0098*/ 	.word	0x00000000


	//----- nvinfo : EIATTR_CBANK_PARAM_SIZE
	.align		4
.L_31:
        /*009c*/ 	.byte	0x03, 0x19
        /*009e*/ 	.short	0x0028


	//----- nvinfo : EIATTR_PARAM_CBANK
	.align		4
        /*00a0*/ 	.byte	0x04, 0x0a
        /*00a2*/ 	.short	(.L_33 - .L_32)
	.align		4
.L_32:
        /*00a4*/ 	.word	index@(.nv.constant0._Z19convolution2DKernelPKfS0_Pfiiii)
        /*00a8*/ 	.short	0x0380
        /*00aa*/ 	.short	0x0028


	//----- nvinfo : EIATTR_SW_WAR
	.align		4
.L_33:
        /*00ac*/ 	.byte	0x04, 0x36
        /*00ae*/ 	.short	(.L_35 - .L_34)
.L_34:
        /*00b0*/ 	.word	0x00000008
.L_35:


//--------------------- .nv.info._Z25convolution2DKernelsharedPKfS0_Pfiiii --------------------------
	.section	.nv.info._Z25convolution2DKernelsharedPKfS0_Pfiiii,"",@"SHT_CUDA_INFO"
	.sectionflags	@""
	.align	4


	//----- nvinfo : EIATTR_CUDA_API_VERSION
	.align		4
        /*0000*/ 	.byte	0x04, 0x37
        /*0002*/ 	.short	(.L_37 - .L_36)
.L_36:
        /*0004*/ 	.word	0x00000082


	//----- nvinfo : EIATTR_KPARAM_INFO
	.align		4
.L_37:
        /*0008*/ 	.byte	0x04, 0x17
        /*000a*/ 	.short	(.L_39 - .L_38)
.L_38:
        /*000c*/ 	.word	0x00000000
        /*0010*/ 	.short	0x0006
        /*0012*/ 	.short	0x0024
        /*0014*/ 	.byte	0x00, 0xf0, 0x11, 0x00


	//----- nvinfo : EIATTR_KPARAM_INFO
	.align		4
.L_39:
        /*0018*/ 	.byte	0x04, 0x17
        /*001a*/ 	.short	(.L_41 - .L_40)
.L_40:
        /*001c*/ 	.word	0x00000000
        /*0020*/ 	.short	0x0005
        /*0022*/ 	.short	0x0020
        /*0024*/ 	.byte	0x00, 0xf0, 0x11, 0x00


	//----- nvinfo : EIATTR_KPARAM_INFO
	.align		4
.L_41:
        /*0028*/ 	.byte	0x04, 0x17
        /*002a*/ 	.short	(.L_43 - .L_42)
.L_42:
        /*002c*/ 	.word	0x00000000
        /*0030*/ 	.short	0x0004
        /*0032*/ 	.short	0x001c
        /*0034*/ 	.byte	0x00, 0xf0, 0x11, 0x00


	//----- nvinfo : EIATTR_KPARAM_INFO
	.align		4
.L_43:
        /*0038*/ 	.byte	0x04, 0x17
        /*003a*/ 	.short	(.L_45 - .L_44)
.L_44:
        /*003c*/ 	.word	0x00000000
        /*0040*/ 	.short	0x0003
        /*0042*/ 	.short	0x0018
        /*0044*/ 	.byte	0x00, 0xf0, 0x11, 0x00


	//----- nvinfo : EIATTR_KPARAM_INFO
	.align		4
.L_45:
        /*0048*/ 	.byte	0x04, 0x17
        /*004a*/ 	.short	(.L_47 - .L_46)
.L_46:
        /*004c*/ 	.word	0x00000000
        /*0050*/ 	.short	0x0002
        /*0052*/ 	.short	0x0010
        /*0054*/ 	.byte	0x00, 0xf5, 0x21, 0x00


	//----- nvinfo : EIATTR_KPARAM_INFO
	.align		4
.L_47:
        /*0058*/ 	.byte	0x04, 0x17
        /*005a*/ 	.short	(.L_49 - .L_48)
.L_48:
        /*005c*/ 	.word	0x00000000
        /*0060*/ 	.short	0x0001
        /*0062*/ 	.short	0x0008
        /*0064*/ 	.byte	0x00, 0xf5, 0x21, 0x00


	//----- nvinfo : EIATTR_KPARAM_INFO
	.align		4
.L_49:
        /*0068*/ 	.byte	0x04, 0x17
        /*006a*/ 	.short	(.L_51 - .L_50)
.L_50:
        /*006c*/ 	.word	0x00000000
        /*0070*/ 	.short	0x0000
        /*0072*/ 	.short	0x0000
        /*0074*/ 	.byte	0x00, 0xf5, 0x21, 0x00


	//----- nvinfo : EIATTR_SPARSE_MMA_MASK
	.align		4
.L_51:
        /*0078*/ 	.byte	0x03, 0x50
        /*007a*/ 	.short	0x0000


	//----- nvinfo : EIATTR_MAXREG_COUNT
	.align		4
        /*007c*/ 	.byte	0x03, 0x1b
        /*007e*/ 	.short	0x00ff


	//----- nvinfo : EIATTR_NUM_BARRIERS
	.align		4
        /*0080*/ 	.byte	0x02, 0x4c
        /*0082*/ 	.byte	0x01
	.zero		1


	//----- nvinfo : EIATTR_MERCURY_ISA_VERSION
	.align		4
        /*0084*/ 	.byte	0x03, 0x5f
        /*0086*/ 	.short	0x0101


	//----- nvinfo : EIATTR_VRC_CTA_INIT_COUNT
	.align		4
        /*0088*/ 	.byte	0x02, 0x4a
	.zero		1
	.zero		1


	//----- nvinfo : EIATTR_EXIT_INSTR_OFFSETS
	.align		4
        /*008c*/ 	.byte	0x04, 0x1c
        /*008e*/ 	.short	(.L_53 - .L_52)


	//   ....[0]....
.L_52:
        /*0090*/ 	.word	0x000000c0


	//   ....[1]....
        /*0094*/ 	.word	0x000010c0


	//----- nvinfo : EIATTR_CRS_STACK_SIZE
	.align		4
.L_53:
        /*0098*/ 	.byte	0x04, 0x1e
        /*009a*/ 	.short	(.L_55 - .L_54)
.L_54:
        /*009c*/ 	.word	0x00000000


	//----- nvinfo : EIATTR_CBANK_PARAM_SIZE
	.align		4
.L_55:
        /*00a0*/ 	.byte	0x03, 0x19
        /*00a2*/ 	.short	0x0028


	//----- nvinfo : EIATTR_PARAM_CBANK
	.align		4
        /*00a4*/ 	.byte	0x04, 0x0a
        /*00a6*/ 	.short	(.L_57 - .L_56)
	.align		4
.L_56:
        /*00a8*/ 	.word	index@(.nv.constant0._Z25convolution2DKernelsharedPKfS0_Pfiiii)
        /*00ac*/ 	.short	0x0380
        /*00ae*/ 	.short	0x0028


	//----- nvinfo : EIATTR_SW_WAR
	.align		4
.L_57:
        /*00b0*/ 	.byte	0x04, 0x36
        /*00b2*/ 	.short	(.L_59 - .L_58)
.L_58:
        /*00b4*/ 	.word	0x00000008
.L_59:


//--------------------- .nv.callgraph             --------------------------
	.section	.nv.callgraph,"",@"SHT_CUDA_CALLGRAPH"
	.align	4
	.sectionentsize	8
	.align		4
        /*0000*/ 	.word	0x00000000
	.align		4
        /*0004*/ 	.word	0xffffffff
	.align		4
        /*0008*/ 	.word	0x00000000
	.align		4
        /*000c*/ 	.word	0xfffffffe
	.align		4
        /*0010*/ 	.word	0x00000000
	.align		4
        /*0014*/ 	.word	0xfffffffd
	.align		4
        /*0018*/ 	.word	0x00000000
	.align		4
        /*001c*/ 	.word	0xfffffffc


//--------------------- .text._Z19convolution2DKernelPKfS0_Pfiiii --------------------------
	.section	.text._Z19convolution2DKernelPKfS0_Pfiiii,"ax",@progbits
	.align	128
        .global         _Z19convolution2DKernelPKfS0_Pfiiii
        .type           _Z19convolution2DKernelPKfS0_Pfiiii,@function
        .size           _Z19convolution2DKernelPKfS0_Pfiiii,(.L_x_29 - _Z19convolution2DKernelPKfS0_Pfiiii)
        .other          _Z19convolution2DKernelPKfS0_Pfiiii,@"STO_CUDA_ENTRY STV_DEFAULT"
_Z19convolution2DKernelPKfS0_Pfiiii:
.text._Z19convolution2DKernelPKfS0_Pfiiii:
[----:B------:R-:W-:Y:S01]  /*0000*/  LDC R1, c[0x0][0x37c] ;  /* 0x0000df00ff017b82 */ /* 0x000fe20000000800 */
[----:B------:R-:W0:Y:S07]  /*0010*/  S2R R5, SR_TID.Y ;  /* 0x0000000000057919 */ /* 0x000e2e0000002200 */
[----:B------:R-:W1:Y:S01]  /*0020*/  LDC R3, c[0x0][0x360] ;  /* 0x0000d800ff037b82 */ /* 0x000e620000000800 */
[----:B------:R-:W2:Y:S01]  /*0030*/  LDCU.64 UR6, c[0x0][0x398] ;  /* 0x00007300ff0677ac */ /* 0x000ea20008000a00 */
[----:B------:R-:W1:Y:S06]  /*0040*/  S2R R0, SR_TID.X ;  /* 0x0000000000007919 */ /* 0x000e6c0000002100 */
[----:B------:R-:W0:Y:S08]  /*0050*/  S2UR UR5, SR_CTAID.Y ;  /* 0x00000000000579c3 */ /* 0x000e300000002600 */
[----:B------:R-:W0:Y:S08]  /*0060*/  LDC R2, c[0x0][0x364] ;  /* 0x0000d900ff027b82 */ /* 0x000e300000000800 */
[----:B------:R-:W1:Y:S01]  /*0070*/  S2UR UR4, SR_CTAID.X ;  /* 0x00000000000479c3 */ /* 0x000e620000002500 */
[----:B0-----:R-:W-:-:S05]  /*0080*/  IMAD R2, R2, UR5, R5 ;  /* 0x0000000502027c24 */ /* 0x001fca000f8e0205 */
[----:B--2---:R-:W-:Y:S01]  /*0090*/  ISETP.GE.AND P0, PT, R2, UR7, PT ;  /* 0x0000000702007c0c */ /* 0x004fe2000bf06270 */
[----:B-1----:R-:W-:-:S05]  /*00a0*/  IMAD R3, R3, UR4, R0 ;  /* 0x0000000403037c24 */ /* 0x002fca000f8e0200 */
[----:B------:R-:W-:-:S13]  /*00b0*/  ISETP.GE.OR P0, PT, R3, UR6, P0 ;  /* 0x0000000603007c0c */ /* 0x000fda0008706670 */
[----:B------:R-:W-:Y:S05]  /*00c0*/  @P0 EXIT ;  /* 0x000000000000094d */ /* 0x000fea0003800000 */
[----:B------:R-:W0:Y:S01]  /*00d0*/  LDCU UR5, c[0x0][0x3a4] ;  /* 0x00007480ff0577ac */ /* 0x000e220008000800 */
[----:B------:R-:W-:Y:S01]  /*00e0*/  IMAD.MOV.U32 R0, RZ, RZ, RZ ;  /* 0x000000ffff007224 */ /* 0x000fe200078e00ff */
[----:B------:R-:W1:Y:S01]  /*00f0*/  LDCU.64 UR10, c[0x0][0x358] ;  /* 0x00006b00ff0a77ac */ /* 0x000e620008000a00 */
[----:B0-----:R-:W-:-:S09]  /*0100*/  UISETP.GE.AND UP0, UPT, UR5, 0x1, UPT ;  /* 0x000000010500788c */ /* 0x001fd2000bf06270 */
[----:B-1----:R-:W-:Y:S05]  /*0110*/  BRA.U !UP0, `(.L_x_0) ;  /* 0x0000000d08587547 */ /* 0x002fea000b800000 */
[----:B------:R-:W0:Y:S02]  /*0120*/  LDCU UR7, c[0x0][0x3a0] ;  /* 0x00007400ff0777ac */ /* 0x000e240008000800 */
[----:B0-----:R-:W-:-:S09]  /*0130*/  UISETP.GE.AND UP0, UPT, UR7, 0x1, UPT ;  /* 0x000000010700788c */ /* 0x001fd2000bf06270 */
[----:B------:R-:W-:Y:S05]  /*0140*/  BRA.U !UP0, `(.L_x_0) ;  /* 0x0000000d084c7547 */ /* 0x000fea000b800000 */
[----:B------:R-:W-:Y:S01]  /*0150*/  ULEA.HI UR4, UR7, UR7, URZ, 0x1 ;  /* 0x0000000707047291 */ /* 0x000fe2000f8f08ff */
[----:B------:R-:W-:Y:S01]  /*0160*/  IMAD.MOV.U32 R0, RZ, RZ, RZ ;  /* 0x000000ffff007224 */ /* 0x000fe200078e00ff */
[----:B------:R-:W-:Y:S02]  /*0170*/  USHF.R.U32.HI UR6, URZ, 0x1, UR5 ;  /* 0x00000001ff067899 */ /* 0x000fe40008011605 */
[----:B------:R-:W-:Y:S02]  /*0180*/  USHF.R.S32.HI UR4, URZ, 0x1, UR4 ;  /* 0x00000001ff047899 */ /* 0x000fe40008011404 */
[----:B------:R-:W-:Y:S02]  /*0190*/  ULOP3.LUT UR8, UR7, 0x7, URZ, 0xc0, !UPT ;  /* 0x0000000707087892 */ /* 0x000fe4000f8ec0ff */
[----:B------:R-:W-:Y:S01]  /*01a0*/  VIADD R6, R2, -UR6 ;  /* 0x8000000602067c36 */ /* 0x000fe20008000000 */
[----:B------:R-:W-:Y:S01]  /*01b0*/  ULOP3.LUT UR9, UR7, 0x3, URZ, 0xc0, !UPT ;  /* 0x0000000307097892 */ /* 0x000fe2000f8ec0ff */
[----:B------:R-:W-:Y:S01]  /*01c0*/  VIADD R4, R3, -UR4 ;  /* 0x8000000403047c36 */ /* 0x000fe20008000000 */
[----:B------:R-:W-:Y:S01]  /*01d0*/  ULOP3.LUT UR5, UR7, 0x7ffffff8, URZ, 0xc0, !UPT ;  /* 0x7ffffff807057892 */ /* 0x000fe2000f8ec0ff */
[----:B------:R-:W-:-:S03]  /*01e0*/  UMOV UR4, URZ ;  /* 0x000000ff00047c82 */ /* 0x000fc60008000000 */
[----:B------:R-:W-:-:S08]  /*01f0*/  SHF.R.S32.HI R5, RZ, 0x1f, R4 ;  /* 0x0000001fff057819 */ /* 0x000fd00000011404 */
.L_x_7:
[----:B------:R-:W0:Y:S01]  /*0200*/  LDCU.64 UR14, c[0x0][0x3a0] ;  /* 0x00007400ff0e77ac */ /* 0x000e220008000a00 */
[----:B------:R-:W-:Y:S02]  /*0210*/  VIADD R7, R6, UR4 ;  /* 0x0000000406077c36 */ /* 0x000fe40008000000 */
[----:B------:R-:W-:Y:S01]  /*0220*/  IMAD.MOV.U32 R17, RZ, RZ, RZ ;  /* 0x000000ffff117224 */ /* 0x000fe200078e00ff */
[----:B------:R-:W1:Y:S01]  /*0230*/  LDCU.64 UR6, c[0x0][0x398] ;  /* 0x00007300ff0677ac */ /* 0x000e620008000a00 */
[----:B0-----:R-:W-:Y:S02]  /*0240*/  UISETP.GE.U32.AND UP1, UPT, UR14, 0x8, UPT ;  /* 0x000000080e00788c */ /* 0x001fe4000bf26070 */
[----:B------:R-:W-:Y:S01]  /*0250*/  UIMAD UR12, UR4, UR14, URZ ;  /* 0x0000000e040c72a4 */ /* 0x000fe2000f8e02ff */
[----:B-1----:R-:W-:Y:S01]  /*0260*/  ISETP.GE.AND P0, PT, R7, UR7, PT ;  /* 0x0000000707007c0c */ /* 0x002fe2000bf06270 */
[----:B------:R-:W-:-:S03]  /*0270*/  UIADD3 UR4, UPT, UPT, UR4, 0x1, URZ ;  /* 0x0000000104047890 */ /* 0x000fc6000fffe0ff */
[C---:B------:R-:W-:Y:S01]  /*0280*/  ISETP.GT.AND P0, PT, R7.reuse, -0x1, !P0 ;  /* 0xffffffff0700780c */ /* 0x040fe20004704270 */
[----:B------:R-:W-:Y:S01]  /*0290*/  IMAD R7, R7, UR6, RZ ;  /* 0x0000000607077c24 */ /* 0x000fe2000f8e02ff */
[----:B------:R-:W-:Y:S01]  /*02a0*/  UISETP.NE.AND UP0, UPT, UR4, UR15, UPT ;  /* 0x0000000f0400728c */ /* 0x000fe2000bf05270 */
[----:B------:R-:W-:Y:S10]  /*02b0*/  BRA.U !UP1, `(.L_x_1) ;  /* 0x0000000509407547 */ /* 0x000ff4000b800000 */
[----:B------:R-:W0:Y:S01]  /*02c0*/  LDC.64 R10, c[0x0][0x380] ;  /* 0x0000e000ff0a7b82 */ /* 0x000e220000000a00 */
[----:B------:R-:W-:Y:S01]  /*02d0*/  SHF.R.S32.HI R18, RZ, 0x1f, R7 ;  /* 0x0000001fff127819 */ /* 0x000fe20000011407 */
[----:B------:R-:W-:Y:S01]  /*02e0*/  IMAD.MOV.U32 R19, RZ, RZ, RZ ;  /* 0x000000ffff137224 */ /* 0x000fe200078e00ff */
[----:B------:R-:W1:Y:S05]  /*02f0*/  LDCU UR6, c[0x0][0x398] ;  /* 0x00007300ff0677ac */ /* 0x000e6a0008000800 */
[----:B------:R-:W2:Y:S02]  /*0300*/  LDC.64 R8, c[0x0][0x388] ;  /* 0x0000e200ff087b82 */ /* 0x000ea40000000a00 */
.L_x_2:
[----:B------:R-:W-:Y:S01]  /*0310*/  IMAD.IADD R20, R4, 0x1, R19 ;  /* 0x0000000104147824 */ /* 0x000fe200078e0213 */
[----:B------:R-:W3:Y:S03]  /*0320*/  LDC.64 R12, c[0x0][0x380] ;  /* 0x0000e000ff0c7b82 */ /* 0x000ee60000000a00 */
[C---:B------:R-:W-:Y:S01]  /*0330*/  VIADD R23, R20.reuse, 0x1 ;  /* 0x0000000114177836 */ /* 0x040fe20000000000 */
[----:B-1----:R-:W-:-:S04]  /*0340*/  ISETP.GE.AND P2, PT, R20, UR6, PT ;  /* 0x0000000614007c0c */ /* 0x002fc8000bf46270 */
[----:B------:R-:W1:Y:S01]  /*0350*/  LDC.64 R14, c[0x0][0x388] ;  /* 0x0000e200ff0e7b82 */ /* 0x000e620000000a00 */
[----:B------:R-:W-:-:S04]  /*0360*/  ISETP.GT.AND P2, PT, R20, -0x1, !P2 ;  /* 0xffffffff1400780c */ /* 0x000fc80005744270 */
[----:B------:R-:W-:Y:S02]  /*0370*/  PLOP3.LUT P2, PT, P0, P2, PT, 0x80, 0x8 ;  /* 0x000000000008781c */ /* 0x000fe40000745070 */
[----:B------:R-:W-:-:S11]  /*0380*/  ISETP.GE.AND P6, PT, R23, UR6, PT ;  /* 0x0000000617007c0c */ /* 0x000fd6000bfc6270 */
[----:B------:R-:W-:Y:S02]  /*0390*/  @P2 IMAD.IADD R17, R7, 0x1, R20 ;  /* 0x0000000107112824 */ /* 0x000fe400078e0214 */
[----:B------:R-:W-:Y:S02]  /*03a0*/  @P2 VIADD R21, R19, UR12 ;  /* 0x0000000c13152c36 */ /* 0x000fe40008000000 */
[----:B---3--:R-:W-:-:S04]  /*03b0*/  @P2 IMAD.WIDE R12, R17, 0x4, R12 ;  /* 0x00000004110c2825 */ /* 0x008fc800078e020c */
[----:B-1----:R-:W-:Y:S02]  /*03c0*/  @P2 IMAD.WIDE.U32 R16, R21, 0x4, R14 ;  /* 0x0000000415102825 */ /* 0x002fe400078e000e */
[----:B------:R2:W3:Y:S01]  /*03d0*/  @P2 LDG.E R21, desc[UR10][R12.64] ;  /* 0x0000000a0c152981 */ /* 0x0004e2000c1e1900 */
[----:B------:R-:W-:Y:S02]  /*03e0*/  ISETP.GT.AND P6, PT, R23, -0x1, !P6 ;  /* 0xffffffff1700780c */ /* 0x000fe400077c4270 */
[--C-:B------:R-:W-:Y:S01]  /*03f0*/  SHF.R.S32.HI R14, RZ, 0x1f, R19.reuse ;  /* 0x0000001fff0e7819 */ /* 0x100fe20000011413 */
[----:B------:R-:W3:Y:S01]  /*0400*/  @P2 LDG.E R22, desc[UR10][R16.64] ;  /* 0x0000000a10162981 */ /* 0x000ee2000c1e1900 */
[----:B------:R-:W-:Y:S01]  /*0410*/  IADD3 R24, P4, PT, R19, UR12, RZ ;  /* 0x0000000c13187c10 */ /* 0x000fe2000ff9e0ff */
[----:B------:R-:W-:Y:S01]  /*0420*/  VIADD R23, R20, 0x2 ;  /* 0x0000000214177836 */ /* 0x000fe20000000000 */
[----:B------:R-:W-:Y:S02]  /*0430*/  IADD3 R15, P1, P3, R7, R4, R19 ;  /* 0x00000004070f7210 */ /* 0x000fe40007b3e013 */
[----:B------:R-:W-:Y:S01]  /*0440*/  PLOP3.LUT P6, PT, P0, P6, PT, 0x80, 0x8 ;  /* 0x000000000008781c */ /* 0x000fe200007cd070 */
[--C-:B------:R-:W-:Y:S01]  /*0450*/  IMAD.X R25, RZ, RZ, R14.reuse, P4 ;  /* 0x000000ffff197224 */ /* 0x100fe200020e060e */
[----:B------:R-:W-:-:S02]  /*0460*/  IADD3.X R26, PT, PT, R18, R5, R14, P1, P3 ;  /* 0x00000005121a7210 */ /* 0x000fc40000fe640e */
[----:B0-----:R-:W-:Y:S02]  /*0470*/  LEA R14, P3, R15, R10, 0x2 ;  /* 0x0000000a0f0e7211 */ /* 0x001fe400078610ff */
[C---:B--2---:R-:W-:Y:S02]  /*0480*/  LEA R12, P4, R24.reuse, R8, 0x2 ;  /* 0x00000008180c7211 */ /* 0x044fe400078810ff */
[----:B------:R-:W-:Y:S02]  /*0490*/  ISETP.GE.AND P1, PT, R23, UR6, PT ;  /* 0x0000000617007c0c */ /* 0x000fe4000bf26270 */
[----:B------:R-:W-:Y:S02]  /*04a0*/  LEA.HI.X R15, R15, R11, R26, 0x2, P3 ;  /* 0x0000000b0f0f7211 */ /* 0x000fe400018f141a */
[----:B------:R-:W-:Y:S02]  /*04b0*/  LEA.HI.X R13, R24, R9, R25, 0x2, P4 ;  /* 0x00000009180d7211 */ /* 0x000fe400020f1419 */
[----:B------:R-:W-:-:S02]  /*04c0*/  ISETP.GT.AND P1, PT, R23, -0x1, !P1 ;  /* 0xffffffff1700780c */ /* 0x000fc40004f24270 */
[----:B------:R-:W2:Y:S02]  /*04d0*/  @P6 LDG.E R23, desc[UR10][R14.64+0x4] ;  /* 0x0000040a0e176981 */ /* 0x000ea4000c1e1900 */
[----:B------:R-:W-:Y:S02]  /*04e0*/  PLOP3.LUT P1, PT, P0, P1, PT, 0x80, 0x8 ;  /* 0x000000000008781c */ /* 0x000fe40000723070 */
[----:B------:R-:W2:Y:S11]  /*04f0*/  @P6 LDG.E R24, desc[UR10][R12.64+0x4] ;  /* 0x0000040a0c186981 */ /* 0x000eb6000c1e1900 */
[----:B------:R-:W4:Y:S04]  /*0500*/  @P1 LDG.E R17, desc[UR10][R14.64+0x8] ;  /* 0x0000080a0e111981 */ /* 0x000f28000c1e1900 */
[----:B------:R-:W4:Y:S01]  /*0510*/  @P1 LDG.E R16, desc[UR10][R12.64+0x8] ;  /* 0x0000080a0c101981 */ /* 0x000f22000c1e1900 */
[----:B------:R-:W-:-:S02]  /*0520*/  VIADD R25, R20, 0x3 ;  /* 0x0000000314197836 */ /* 0x000fc40000000000 */
[----:B---3--:R-:W-:Y:S01]  /*0530*/  @P2 FFMA R0, R21, R22, R0 ;  /* 0x0000001615002223 */ /* 0x008fe20000000000 */
[C---:B------:R-:W-:Y:S02]  /*0540*/  VIADD R21, R20.reuse, 0x4 ;  /* 0x0000000414157836 */ /* 0x040fe40000000000 */
[----:B------:R-:W-:Y:S01]  /*0550*/  ISETP.GE.AND P2, PT, R25, UR6, PT ;  /* 0x0000000619007c0c */ /* 0x000fe2000bf46270 */
[C---:B------:R-:W-:Y:S02]  /*0560*/  VIADD R22, R20.reuse, 0x5 ;  /* 0x0000000514167836 */ /* 0x040fe40000000000 */
[----:B------:R-:W-:Y:S02]  /*0570*/  ISETP.GE.AND P4, PT, R21, UR6, PT ;  /* 0x0000000615007c0c */ /* 0x000fe4000bf86270 */
[----:B------:R-:W-:Y:S02]  /*0580*/  ISETP.GT.AND P2, PT, R25, -0x1, !P2 ;  /* 0xffffffff1900780c */ /* 0x000fe40005744270 */
[----:B------:R-:W-:Y:S01]  /*0590*/  ISETP.GT.AND P4, PT, R21, -0x1, !P4 ;  /* 0xffffffff1500780c */ /* 0x000fe20006784270 */
[----:B------:R-:W-:Y:S01]  /*05a0*/  VIADD R21, R20, 0x6 ;  /* 0x0000000614157836 */ /* 0x000fe20000000000 */
[----:B------:R-:W-:-:S02]  /*05b0*/  ISETP.GE.AND P3, PT, R22, UR6, PT ;  /* 0x0000000616007c0c */ /* 0x000fc4000bf66270 */
[----:B------:R-:W-:Y:S01]  /*05c0*/  PLOP3.LUT P2, PT, P0, P2, PT, 0x80, 0x8 ;  /* 0x000000000008781c */ /* 0x000fe20000745070 */
[----:B------:R-:W-:Y:S01]  /*05d0*/  VIADD R20, R20, 0x7 ;  /* 0x0000000714147836 */ /* 0x000fe20000000000 */
[C---:B------:R-:W-:Y:S02]  /*05e0*/  ISETP.GE.AND P5, PT, R21.reuse, UR6, PT ;  /* 0x0000000615007c0c */ /* 0x040fe4000bfa6270 */
[----:B------:R-:W-:Y:S02]  /*05f0*/  ISETP.GT.AND P3, PT, R22, -0x1, !P3 ;  /* 0xffffffff1600780c */ /* 0x000fe40005f64270 */
[----:B------:R-:W-:Y:S02]  /*0600*/  PLOP3.LUT P4, PT, P0, P4, PT, 0x80, 0x8 ;  /* 0x000000000008781c */ /* 0x000fe40000789070 */
[----:B------:R-:W-:Y:S02]  /*0610*/  ISETP.GT.AND P5, PT, R21, -0x1, !P5 ;  /* 0xffffffff1500780c */ /* 0x000fe40006fa4270 */
[----:B------:R-:W-:Y:S01]  /*0620*/  PLOP3.LUT P3, PT, P0, P3, PT, 0x80, 0x8 ;  /* 0x000000000008781c */ /* 0x000fe20000767070 */
[----:B--2---:R-:W-:Y:S01]  /*0630*/  @P6 FFMA R0, R23, R24, R0 ;  /* 0x0000001817006223 */ /* 0x004fe20000000000 */
[----:B------:R-:W-:Y:S01]  /*0640*/  ISETP.GE.AND P6, PT, R20, UR6, PT ;  /* 0x0000000614007c0c */ /* 0x000fe2000bfc6270 */
[----:B------:R-:W2:Y:S01]  /*0650*/  @P2 LDG.E R21, desc[UR10][R14.64+0xc] ;  /* 0x00000c0a0e152981 */ /* 0x000ea2000c1e1900 */
[----:B------:R-:W-:-:S02]  /*0660*/  PLOP3.LUT P5, PT, P0, P5, PT, 0x80, 0x8 ;  /* 0x000000000008781c */ /* 0x000fc400007ab070 */
[----:B------:R-:W-:Y:S02]  /*0670*/  ISETP.GT.AND P6, PT, R20, -0x1, !P6 ;  /* 0xffffffff1400780c */ /* 0x000fe400077c4270 */
[----:B------:R-:W2:Y:S02]  /*0680*/  @P2 LDG.E R20, desc[UR10][R12.64+0xc] ;  /* 0x00000c0a0c142981 */ /* 0x000ea4000c1e1900 */
[----:B------:R-:W-:Y:S02]  /*0690*/  PLOP3.LUT P6, PT, P0, P6, PT, 0x80, 0x8 ;  /* 0x000000000008781c */ /* 0x000fe400007cd070 */
[----:B------:R-:W3:Y:S04]  /*06a0*/  @P4 LDG.E R23, desc[UR10][R14.64+0x10] ;  /* 0x0000100a0e174981 */ /* 0x000ee8000c1e1900 */
[----:B------:R-:W3:Y:S01]  /*06b0*/  @P4 LDG.E R22, desc[UR10][R12.64+0x10] ;  /* 0x0000100a0c164981 */ /* 0x000ee2000c1e1900 */
[----:B----4-:R-:W-:-:S03]  /*06c0*/  @P1 FFMA R0, R17, R16, R0 ;  /* 0x0000001011001223 */ /* 0x010fc60000000000 */
[----:B------:R-:W4:Y:S04]  /*06d0*/  @P3 LDG.E R17, desc[UR10][R14.64+0x14] ;  /* 0x0000140a0e113981 */ /* 0x000f28000c1e1900 */
[----:B------:R-:W4:Y:S04]  /*06e0*/  @P3 LDG.E R16, desc[UR10][R12.64+0x14] ;  /* 0x0000140a0c103981 */ /* 0x000f28000c1e1900 */
[----:B------:R-:W5:Y:S04]  /*06f0*/  @P5 LDG.E R25, desc[UR10][R14.64+0x18] ;  /* 0x0000180a0e195981 */ /* 0x000f68000c1e1900 */
[----:B------:R-:W5:Y:S04]  /*0700*/  @P5 LDG.E R24, desc[UR10][R12.64+0x18] ;  /* 0x0000180a0c185981 */ /* 0x000f68000c1e1900 */
[----:B------:R-:W5:Y:S04]  /*0710*/  @P6 LDG.E R27, desc[UR10][R14.64+0x1c] ;  /* 0x00001c0a0e1b6981 */ /* 0x000f68000c1e1900 */
[----:B------:R-:W5:Y:S01]  /*0720*/  @P6 LDG.E R26, desc[UR10][R12.64+0x1c] ;  /* 0x00001c0a0c1a6981 */ /* 0x000f62000c1e1900 */
[----:B------:R-:W-:-:S05]  /*0730*/  VIADD R19, R19, 0x8 ;  /* 0x0000000813137836 */ /* 0x000fca0000000000 */
[----:B------:R-:W-:Y:S01]  /*0740*/  ISETP.NE.AND P1, PT, R19, UR5, PT ;  /* 0x0000000513007c0c */ /* 0x000fe2000bf25270 */
[----:B--2---:R-:W-:-:S04]  /*0750*/  @P2 FFMA R0, R21, R20, R0 ;  /* 0x0000001415002223 */ /* 0x004fc80000000000 */
[----:B---3--:R-:W-:-:S04]  /*0760*/  @P4 FFMA R0, R23, R22, R0 ;  /* 0x0000001617004223 */ /* 0x008fc80000000000 */
[----:B----4-:R-:W-:-:S04]  /*0770*/  @P3 FFMA R0, R17, R16, R0 ;  /* 0x0000001011003223 */ /* 0x010fc80000000000 */
[----:B-----5:R-:W-:-:S04]  /*0780*/  @P5 FFMA R0, R25, R24, R0 ;  /* 0x0000001819005223 */ /* 0x020fc80000000000 */
[----:B------:R-:W-:Y:S01]  /*0790*/  @P6 FFMA R0, R27, R26, R0 ;  /* 0x0000001a1b006223 */ /* 0x000fe20000000000 */
[----:B------:R-:W-:Y:S06]  /*07a0*/  @P1 BRA `(.L_x_2) ;  /* 0xfffffff800d81947 */ /* 0x000fec000383ffff */
[----:B------:R-:W-:-:S07]  /*07b0*/  IMAD.U32 R17, RZ, RZ, UR5 ;  /* 0x00000005ff117e24 */ /* 0x000fce000f8e00ff */
.L_x_1:
[----:B------:R-:W-:-:S09]  /*07c0*/  UISETP.NE.AND UP1, UPT, UR8, URZ, UPT ;  /* 0x000000ff0800728c */ /* 0x000fd2000bf25270 */
[----:B------:R-:W-:Y:S05]  /*07d0*/  BRA.U !UP1, `(.L_x_3) ;  /* 0x0000000509a47547 */ /* 0x000fea000b800000 */
[----:B------:R-:W-:Y:S02]  /*07e0*/  UIADD3 UR7, UPT, UPT, UR8, -0x1, URZ ;  /* 0xffffffff08077890 */ /* 0x000fe4000fffe0ff */
[----:B------:R-:W-:Y:S02]  /*07f0*/  UISETP.NE.AND UP2, UPT, UR9, URZ, UPT ;  /* 0x000000ff0900728c */ /* 0x000fe4000bf45270 */
[----:B------:R-:W-:-:S09]  /*0800*/  UISETP.GE.U32.AND UP1, UPT, UR7, 0x3, UPT ;  /* 0x000000030700788c */ /* 0x000fd2000bf26070 */
[----:B------:R-:W-:Y:S05]  /*0810*/  BRA.U !UP1, `(.L_x_4) ;  /* 0x0000000109b87547 */ /* 0x000fea000b800000 */
[----:B------:R-:W-:Y:S01]  /*0820*/  IMAD.IADD R16, R4, 0x1, R17 ;  /* 0x0000000104107824 */ /* 0x000fe200078e0211 */
[----:B------:R-:W0:Y:S01]  /*0830*/  LDC.64 R10, c[0x0][0x380] ;  /* 0x0000e000ff0a7b82 */ /* 0x000e220000000a00 */
[----:B------:R-:W-:Y:S02]  /*0840*/  SHF.R.S32.HI R20, RZ, 0x1f, R7 ;  /* 0x0000001fff147819 */ /* 0x000fe40000011407 */
[C---:B------:R-:W-:Y:S01]  /*0850*/  VIADD R18, R16.reuse, 0x1 ;  /* 0x0000000110127836 */ /* 0x040fe20000000000 */
[C---:B------:R-:W-:Y:S01]  /*0860*/  ISETP.GE.AND P1, PT, R16.reuse, UR6, PT ;  /* 0x0000000610007c0c */ /* 0x040fe2000bf26270 */
[C---:B------:R-:W-:Y:S02]  /*0870*/  VIADD R21, R16.reuse, 0x2 ;  /* 0x0000000210157836 */ /* 0x040fe40000000000 */
[C---:B------:R-:W-:Y:S01]  /*0880*/  VIADD R22, R16.reuse, 0x3 ;  /* 0x0000000310167836 */ /* 0x040fe20000000000 */
[----:B------:R-:W1:Y:S01]  /*0890*/  LDC.64 R8, c[0x0][0x380] ;  /* 0x0000e000ff087b82 */ /* 0x000e620000000a00 */
[----:B------:R-:W-:-:S02]  /*08a0*/  ISETP.GT.AND P1, PT, R16, -0x1, !P1 ;  /* 0xffffffff1000780c */ /* 0x000fc40004f24270 */
[C---:B------:R-:W-:Y:S02]  /*08b0*/  ISETP.GE.AND P4, PT, R18.reuse, UR6, PT ;  /* 0x0000000612007c0c */ /* 0x040fe4000bf86270 */
[----:B------:R-:W-:Y:S02]  /*08c0*/  PLOP3.LUT P1, PT, P0, P1, PT, 0x80, 0x8 ;  /* 0x000000000008781c */ /* 0x000fe40000723070 */
[----:B------:R-:W-:Y:S01]  /*08d0*/  ISETP.GT.AND P4, PT, R18, -0x1, !P4 ;  /* 0xffffffff1200780c */ /* 0x000fe20006784270 */
[----:B------:R-:W2:Y:S01]  /*08e0*/  LDC.64 R14, c[0x0][0x388] ;  /* 0x0000e200ff0e7b82 */ /* 0x000ea20000000a00 */
[----:B------:R-:W-:Y:S02]  /*08f0*/  IADD3 R18, P5, P6, R7, R4, R17 ;  /* 0x0000000407127210 */ /* 0x000fe40007ebe011 */
[----:B------:R-:W-:Y:S02]  /*0900*/  ISETP.GE.AND P2, PT, R21, UR6, PT ;  /* 0x0000000615007c0c */ /* 0x000fe4000bf46270 */
[----:B------:R-:W-:-:S02]  /*0910*/  IADD3.X R20, PT, PT, R20, R5, RZ, P5, P6 ;  /* 0x0000000514147210 */ /* 0x000fc40002fec4ff */
[C---:B------:R-:W-:Y:S01]  /*0920*/  ISETP.GE.AND P3, PT, R22.reuse, UR6, PT ;  /* 0x0000000616007c0c */ /* 0x040fe2000bf66270 */
[----:B------:R-:W3:Y:S01]  /*0930*/  LDC.64 R12, c[0x0][0x388] ;  /* 0x0000e200ff0c7b82 */ /* 0x000ee20000000a00 */
[----:B------:R-:W-:Y:S01]  /*0940*/  ISETP.GT.AND P2, PT, R21, -0x1, !P2 ;  /* 0xffffffff1500780c */ /* 0x000fe20005744270 */
[----:B------:R-:W-:Y:S01]  /*0950*/  @P1 IMAD.IADD R19, R7, 0x1, R16 ;  /* 0x0000000107131824 */ /* 0x000fe200078e0210 */
[----:B------:R-:W-:Y:S02]  /*0960*/  IADD3 R16, P5, PT, R17, UR12, RZ ;  /* 0x0000000c11107c10 */ /* 0x000fe4000ffbe0ff */
[----:B------:R-:W-:Y:S01]  /*0970*/  PLOP3.LUT P4, PT, P0, P4, PT, 0x80, 0x8 ;  /* 0x000000000008781c */ /* 0x000fe20000789070 */
[----:B0-----:R-:W-:Y:S01]  /*0980*/  @P1 IMAD.WIDE R10, R19, 0x4, R10 ;  /* 0x00000004130a1825 */ /* 0x001fe200078e020a */
[----:B------:R-:W-:Y:S02]  /*0990*/  ISETP.GT.AND P3, PT, R22, -0x1, !P3 ;  /* 0xffffffff1600780c */ /* 0x000fe40005f64270 */
[C---:B-1----:R-:W-:Y:S01]  /*09a0*/  LEA R8, P6, R18.reuse, R8, 0x2 ;  /* 0x0000000812087211 */ /* 0x042fe200078c10ff */
[----:B------:R-:W-:Y:S01]  /*09b0*/  @P1 VIADD R19, R17, UR12 ;  /* 0x0000000c11131c36 */ /* 0x000fe20008000000 */
[----:B------:R-:W-:Y:S01]  /*09c0*/  PLOP3.LUT P2, PT, P0, P2, PT, 0x80, 0x8 ;  /* 0x000000000008781c */ /* 0x000fe20000745070 */
[----:B------:R-:W4:Y:S01]  /*09d0*/  @P1 LDG.E R11, desc[UR10][R10.64] ;  /* 0x0000000a0a0b1981 */ /* 0x000f22000c1e1900 */
[----:B------:R-:W-:Y:S01]  /*09e0*/  LEA.HI.X R9, R18, R9, R20, 0x2, P6 ;  /* 0x0000000912097211 */ /* 0x000fe200030f1414 */
[----:B------:R-:W-:Y:S01]  /*09f0*/  IMAD.X R18, RZ, RZ, RZ, P5 ;  /* 0x000000ffff127224 */ /* 0x000fe200028e06ff */
[----:B------:R-:W-:Y:S01]  /*0a00*/  PLOP3.LUT P3, PT, P0, P3, PT, 0x80, 0x8 ;  /* 0x000000000008781c */ /* 0x000fe20000767070 */
[----:B--2---:R-:W-:-:S02]  /*0a10*/  @P1 IMAD.WIDE.U32 R14, R19, 0x4, R14 ;  /* 0x00000004130e1825 */ /* 0x004fc400078e000e */
[----:B------:R-:W2:Y:S04]  /*0a20*/  @P4 LDG.E R19, desc[UR10][R8.64+0x4] ;  /* 0x0000040a08134981 */ /* 0x000ea8000c1e1900 */
[----:B------:R-:W4:Y:S01]  /*0a30*/  @P1 LDG.E R14, desc[UR10][R14.64] ;  /* 0x0000000a0e0e1981 */ /* 0x000f22000c1e1900 */
[----:B---3--:R-:W-:-:S03]  /*0a40*/  LEA R12, P5, R16, R12, 0x2 ;  /* 0x0000000c100c7211 */ /* 0x008fc600078a10ff */
[----:B------:R-:W3:Y:S01]  /*0a50*/  @P2 LDG.E R21, desc[UR10][R8.64+0x8] ;  /* 0x0000080a08152981 */ /* 0x000ee2000c1e1900 */
[----:B------:R-:W-:-:S03]  /*0a60*/  LEA.HI.X R13, R16, R13, R18, 0x2, P5 ;  /* 0x0000000d100d7211 */ /* 0x000fc600028f1412 */
[----:B------:R-:W5:Y:S04]  /*0a70*/  @P3 LDG.E R23, desc[UR10][R8.64+0xc] ;  /* 0x00000c0a08173981 */ /* 0x000f68000c1e1900 */
[----:B------:R-:W2:Y:S04]  /*0a80*/  @P4 LDG.E R16, desc[UR10][R12.64+0x4] ;  /* 0x0000040a0c104981 */ /* 0x000ea8000c1e1900 */
[----:B------:R-:W3:Y:S04]  /*0a90*/  @P2 LDG.E R18, desc[UR10][R12.64+0x8] ;  /* 0x0000080a0c122981 */ /* 0x000ee8000c1e1900 */
[----:B------:R-:W5:Y:S01]  /*0aa0*/  @P3 LDG.E R20, desc[UR10][R12.64+0xc] ;  /* 0x00000c0a0c143981 */ /* 0x000f62000c1e1900 */
[----:B------:R-:W-:-:S02]  /*0ab0*/  VIADD R17, R17, 0x4 ;  /* 0x0000000411117836 */ /* 0x000fc40000000000 */
[----:B----4-:R-:W-:-:S04]  /*0ac0*/  @P1 FFMA R0, R11, R14, R0 ;  /* 0x0000000e0b001223 */ /* 0x010fc80000000000 */
[----:B--2---:R-:W-:-:S04]  /*0ad0*/  @P4 FFMA R0, R19, R16, R0 ;  /* 0x0000001013004223 */ /* 0x004fc80000000000 */
[----:B---3--:R-:W-:-:S04]  /*0ae0*/  @P2 FFMA R0, R21, R18, R0 ;  /* 0x0000001215002223 */ /* 0x008fc80000000000 */
[----:B-----5:R-:W-:-:S07]  /*0af0*/  @P3 FFMA R0, R23, R20, R0 ;  /* 0x0000001417003223 */ /* 0x020fce0000000000 */
.L_x_4:
[----:B------:R-:W-:Y:S05]  /*0b00*/  BRA.U !UP2, `(.L_x_3) ;  /* 0x000000010ad87547 */ /* 0x000fea000b800000 */
[----:B------:R-:W0:Y:S01]  /*0b10*/  LDCU UR7, c[0x0][0x3a0] ;  /* 0x00007400ff0777ac */ /* 0x000e220008000800 */
[----:B------:R-:W-:Y:S02]  /*0b20*/  UISETP.NE.AND UP1, UPT, UR9, 0x1, UPT ;  /* 0x000000010900788c */ /* 0x000fe4000bf25270 */
[----:B0-----:R-:W-:-:S07]  /*0b30*/  ULOP3.LUT UP2, URZ, UR7, 0x1, URZ, 0xc0, !UPT ;  /* 0x0000000107ff7892 */ /* 0x001fce000f84c0ff */
[----:B------:R-:W-:Y:S05]  /*0b40*/  BRA.U !UP1, `(.L_x_5) ;  /* 0x0000000109847547 */ /* 0x000fea000b800000 */
[----:B------:R-:W-:Y:S01]  /*0b50*/  IMAD.IADD R22, R4, 0x1, R17 ;  /* 0x0000000104167824 */ /* 0x000fe200078e0211 */
[----:B------:R-:W0:Y:S03]  /*0b60*/  LDC.64 R12, c[0x0][0x380] ;  /* 0x0000e000ff0c7b82 */ /* 0x000e260000000a00 */
[C---:B------:R-:W-:Y:S01]  /*0b70*/  VIADD R8, R22.reuse, 0x1 ;  /* 0x0000000116087836 */ /* 0x040fe20000000000 */
[----:B------:R-:W-:-:S04]  /*0b80*/  ISETP.GE.AND P2, PT, R22, UR6, PT ;  /* 0x0000000616007c0c */ /* 0x000fc8000bf46270 */
[----:B------:R-:W-:Y:S01]  /*0b90*/  ISETP.GE.AND P1, PT, R8, UR6, PT ;  /* 0x0000000608007c0c */ /* 0x000fe2000bf26270 */
[----:B------:R-:W1:Y:S01]  /*0ba0*/  LDC.64 R14, c[0x0][0x388] ;  /* 0x0000e200ff0e7b82 */ /* 0x000e620000000a00 */
[----:B------:R-:W-:Y:S02]  /*0bb0*/  ISETP.GT.AND P2, PT, R22, -0x1, !P2 ;  /* 0xffffffff1600780c */ /* 0x000fe40005744270 */
[----:B------:R-:W-:Y:S02]  /*0bc0*/  ISETP.GT.AND P1, PT, R8, -0x1, !P1 ;  /* 0xffffffff0800780c */ /* 0x000fe40004f24270 */
[----:B------:R-:W-:Y:S02]  /*0bd0*/  PLOP3.LUT P2, PT, P0, P2, PT, 0x80, 0x8 ;  /* 0x000000000008781c */ /* 0x000fe40000745070 */
[----:B------:R-:W-:Y:S01]  /*0be0*/  PLOP3.LUT P1, PT, P0, P1, PT, 0x80, 0x8 ;  /* 0x000000000008781c */ /* 0x000fe20000723070 */
[----:B------:R-:W2:Y:S08]  /*0bf0*/  LDC.64 R8, c[0x0][0x380] ;  /* 0x0000e000ff087b82 */ /* 0x000eb00000000a00 */
[----:B------:R-:W3:Y:S02]  /*0c00*/  LDC.64 R10, c[0x0][0x388] ;  /* 0x0000e200ff0a7b82 */ /* 0x000ee40000000a00 */
[----:B------:R-:W-:-:S02]  /*0c10*/  @P2 IMAD.IADD R23, R7, 0x1, R22 ;  /* 0x0000000107172824 */ /* 0x000fc400078e0216 */
[----:B------:R-:W-:Y:S01]  /*0c20*/  @P1 SHF.R.S32.HI R19, RZ, 0x1f, R7 ;  /* 0x0000001fff131819 */ /* 0x000fe20000011407 */
[----:B------:R-:W-:Y:S01]  /*0c30*/  @P2 VIADD R21, R17, UR12 ;  /* 0x0000000c11152c36 */ /* 0x000fe20008000000 */
[----:B------:R-:W-:Y:S01]  /*0c40*/  @P1 SHF.R.S32.HI R20, RZ, 0x1f, R17 ;  /* 0x0000001fff141819 */ /* 0x000fe20000011411 */
[----:B0-----:R-:W-:Y:S01]  /*0c50*/  @P2 IMAD.WIDE R12, R23, 0x4, R12 ;  /* 0x00000004170c2825 */ /* 0x001fe200078e020c */
[----:B------:R-:W-:Y:S02]  /*0c60*/  @P1 IADD3 R16, P3, P4, R7, R4, R17 ;  /* 0x0000000407101210 */ /* 0x000fe40007c7e011 */
[----:B------:R-:W-:Y:S01]  /*0c70*/  @P1 IADD3 R18, P5, PT, R17, UR12, RZ ;  /* 0x0000000c11121c10 */ /* 0x000fe2000ffbe0ff */
[----:B-1----:R-:W-:Y:S01]  /*0c80*/  @P2 IMAD.WIDE.U32 R14, R21, 0x4, R14 ;  /* 0x00000004150e2825 */ /* 0x002fe200078e000e */
[--C-:B------:R-:W-:Y:S01]  /*0c90*/  @P1 IADD3.X R19, PT, PT, R19, R5, R20.reuse, P3, P4 ;  /* 0x0000000513131210 */ /* 0x100fe20001fe8414 */
[----:B------:R-:W4:Y:S02]  /*0ca0*/  @P2 LDG.E R13, desc[UR10][R12.64] ;  /* 0x0000000a0c0d2981 */ /* 0x000f24000c1e1900 */
[----:B------:R-:W-:Y:S01]  /*0cb0*/  @P1 IMAD.X R20, RZ, RZ, R20, P5 ;  /* 0x000000ffff141224 */ /* 0x000fe200028e0614 */
[C---:B--2---:R-:W-:Y:S01]  /*0cc0*/  @P1 LEA R8, P3, R16.reuse, R8, 0x2 ;  /* 0x0000000810081211 */ /* 0x044fe200078610ff */
[----:B------:R-:W4:Y:S03]  /*0cd0*/  @P2 LDG.E R15, desc[UR10][R14.64] ;  /* 0x0000000a0e0f2981 */ /* 0x000f26000c1e1900 */
[----:B------:R-:W-:-:S02]  /*0ce0*/  @P1 LEA.HI.X R9, R16, R9, R19, 0x2, P3 ;  /* 0x0000000910091211 */ /* 0x000fc400018f1413 */
[----:B---3--:R-:W-:-:S04]  /*0cf0*/  @P1 LEA R10, P4, R18, R10, 0x2 ;  /* 0x0000000a120a1211 */ /* 0x008fc800078810ff */
[----:B------:R-:W2:Y:S01]  /*0d00*/  @P1 LDG.E R9, desc[UR10][R8.64+0x4] ;  /* 0x0000040a08091981 */ /* 0x000ea2000c1e1900 */
[----:B------:R-:W-:-:S05]  /*0d10*/  @P1 LEA.HI.X R11, R18, R11, R20, 0x2, P4 ;  /* 0x0000000b120b1211 */ /* 0x000fca00020f1414 */
[----:B------:R-:W2:Y:S01]  /*0d20*/  @P1 LDG.E R10, desc[UR10][R10.64+0x4] ;  /* 0x0000040a0a0a1981 */ /* 0x000ea2000c1e1900 */
[----:B------:R-:W-:Y:S02]  /*0d30*/  VIADD R17, R17, 0x2 ;  /* 0x0000000211117836 */ /* 0x000fe40000000000 */
[----:B----4-:R-:W-:-:S04]  /*0d40*/  @P2 FFMA R0, R15, R13, R0 ;  /* 0x0000000d0f002223 */ /* 0x010fc80000000000 */
[----:B--2---:R-:W-:-:S07]  /*0d50*/  @P1 FFMA R0, R9, R10, R0 ;  /* 0x0000000a09001223 */ /* 0x004fce0000000000 */
.L_x_5:
[----:B------:R-:W-:Y:S05]  /*0d60*/  BRA.U !UP2, `(.L_x_3) ;  /* 0x000000010a407547 */ /* 0x000fea000b800000 */
[----:B------:R-:W-:Y:S01]  /*0d70*/  IMAD.IADD R12, R4, 0x1, R17 ;  /* 0x00000001040c7824 */ /* 0x000fe200078e0211 */
[----:B------:R-:W-:Y:S04]  /*0d80*/  BSSY.RECONVERGENT B0, `(.L_x_3) ;  /* 0x000000e000007945 */ /* 0x000fe80003800200 */
[----:B------:R-:W-:-:S04]  /*0d90*/  ISETP.GE.AND P1, PT, R12, UR6, PT ;  /* 0x000000060c007c0c */ /* 0x000fc8000bf26270 */
[----:B------:R-:W-:-:S04]  /*0da0*/  ISETP.GT.AND P1, PT, R12, -0x1, !P1 ;  /* 0xffffffff0c00780c */ /* 0x000fc80004f24270 */
[----:B------:R-:W-:-:S13]  /*0db0*/  PLOP3.LUT P1, PT, P0, P1, PT, 0x80, 0x8 ;  /* 0x000000000008781c */ /* 0x000fda0000723070 */
[----:B------:R-:W-:Y:S05]  /*0dc0*/  @!P1 BRA `(.L_x_6) ;  /* 0x0000000000249947 */ /* 0x000fea0003800000 */
[----:B------:R-:W0:Y:S01]  /*0dd0*/  LDC.64 R8, c[0x0][0x380] ;  /* 0x0000e000ff087b82 */ /* 0x000e220000000a00 */
[----:B------:R-:W-:Y:S02]  /*0de0*/  IMAD.IADD R7, R7, 0x1, R12 ;  /* 0x0000000107077824 */ /* 0x000fe400078e020c */
[----:B------:R-:W-:-:S05]  /*0df0*/  VIADD R17, R17, UR12 ;  /* 0x0000000c11117c36 */ /* 0x000fca0008000000 */
[----:B------:R-:W1:Y:S01]  /*0e00*/  LDC.64 R10, c[0x0][0x388] ;  /* 0x0000e200ff0a7b82 */ /* 0x000e620000000a00 */
[----:B0-----:R-:W-:-:S06]  /*0e10*/  IMAD.WIDE R8, R7, 0x4, R8 ;  /* 0x0000000407087825 */ /* 0x001fcc00078e0208 */
[----:B------:R-:W2:Y:S01]  /*0e20*/  LDG.E R9, desc[UR10][R8.64] ;  /* 0x0000000a08097981 */ /* 0x000ea2000c1e1900 */
[----:B-1----:R-:W-:-:S06]  /*0e30*/  IMAD.WIDE.U32 R10, R17, 0x4, R10 ;  /* 0x00000004110a7825 */ /* 0x002fcc00078e000a */
[----:B------:R-:W2:Y:S02]  /*0e40*/  LDG.E R10, desc[UR10][R10.64] ;  /* 0x0000000a0a0a7981 */ /* 0x000ea4000c1e1900 */
[----:B--2---:R-:W-:-:S07]  /*0e50*/  FFMA R0, R9, R10, R0 ;  /* 0x0000000a09007223 */ /* 0x004fce0000000000 */
.L_x_6:
[----:B------:R-:W-:Y:S05]  /*0e60*/  BSYNC.RECONVERGENT B0 ;  /* 0x0000000000007941 */ /* 0x000fea0003800200 */
.L_x_3:
[----:B------:R-:W-:Y:S05]  /*0e70*/  BRA.U UP0, `(.L_x_7) ;  /* 0xfffffff100e07547 */ /* 0x000fea000b83ffff */
.L_x_0:
[----:B------:R-:W0:Y:S01]  /*0e80*/  LDC.64 R4, c[0x0][0x390] ;  /* 0x0000e400ff047b82 */ /* 0x000e220000000a00 */
[----:B------:R-:W-:-:S04]  /*0e90*/  IMAD R3, R2, UR6, R3 ;  /* 0x0000000602037c24 */ /* 0x000fc8000f8e0203 */
[----:B0-----:R-:W-:-:S05]  /*0ea0*/  IMAD.WIDE R2, R3, 0x4, R4 ;  /* 0x0000000403027825 */ /* 0x001fca00078e0204 */
[----:B------:R-:W-:Y:S01]  /*0eb0*/  STG.E desc[UR10][R2.64], R0 ;  /* 0x0000000002007986 */ /* 0x000fe2000c10190a */
[----:B------:R-:W-:Y:S05]  /*0ec0*/  EXIT ;  /* 0x000000000000794d */ /* 0x000fea0003800000 */
.L_x_8:
[----:B------:R-:W-:-:S00]  /*0ed0*/  BRA `(.L_x_8) ;  /* 0xfffffffc00fc7947 */ /* 0x000fc0000383ffff */
[----:B------:R-:W-:-:S00]  /*0ee0*/  NOP ;  /* 0x0000000000007918 */ /* 0x000fc00000000000 */
        /* <DEDUP_REMOVED lines=9> */
.L_x_29:


//--------------------- .text._Z25convolution2DKernelsharedPKfS0_Pfiiii --------------------------
	.section	.text._Z25convolution2DKernelsharedPKfS0_Pfiiii,"ax",@progbits
	.align	128
        .global         _Z25convolution2DKernelsharedPKfS0_Pfiiii
        .type           _Z25convolution2DKernelsharedPKfS0_Pfiiii,@function
        .size           _Z25convolution2DKernelsharedPKfS0_Pfiiii,(.L_x_30 - _Z25convolution2DKernelsharedPKfS0_Pfiiii)
        .other          _Z25convolution2DKernelsharedPKfS0_Pfiiii,@"STO_CUDA_ENTRY STV_DEFAULT"
_Z25convolution2DKernelsharedPKfS0_Pfiiii:
.text._Z25convolution2DKernelsharedPKfS0_Pfiiii:
[----:B------:R-:W-:Y:S01]  /*0000*/  LDC R1, c[0x0][0x37c] ;  /* 0x0000df00ff017b82 */ /* 0x000fe20000000800 */
[----:B------:R-:W0:Y:S07]  /*0010*/  S2R R11, SR_TID.Y ;  /* 0x00000000000b7919 */ /* 0x000e2e0000002200 */
[----:B------:R-:W1:Y:S01]  /*0020*/  LDC R7, c[0x0][0x360] ;  /* 0x0000d800ff077b82 */ /* 0x000e620000000800 */
[----:B------:R-:W1:Y:S07]  /*0030*/  S2R R0, SR_TID.X ;  /* 0x0000000000007919 */ /* 0x000e6e0000002100 */
[----:B------:R-:W0:Y:S08]  /*0040*/  S2UR UR5, SR_CTAID.Y ;  /* 0x00000000000579c3 */ /* 0x000e300000002600 */
[----:B------:R-:W0:Y:S08]  /*0050*/  LDC R18, c[0x0][0x364] ;  /* 0x0000d900ff127b82 */ /* 0x000e300000000800 */
[----:B------:R-:W1:Y:S08]  /*0060*/  S2UR UR4, SR_CTAID.X ;  /* 0x00000000000479c3 */ /* 0x000e700000002500 */
[----:B------:R-:W2:Y:S01]  /*0070*/  LDC.64 R2, c[0x0][0x398] ;  /* 0x0000e600ff027b82 */ /* 0x000ea20000000a00 */
[----:B0-----:R-:W-:-:S02]  /*0080*/  IMAD R15, R18, UR5, R11 ;  /* 0x00000005120f7c24 */ /* 0x001fc4000f8e020b */
[----:B-1----:R-:W-:-:S03]  /*0090*/  IMAD R13, R7, UR4, R0 ;  /* 0x00000004070d7c24 */ /* 0x002fc6000f8e0200 */
[----:B--2---:R-:W-:-:S04]  /*00a0*/  ISETP.GE.AND P0, PT, R15, R3, PT ;  /* 0x000000030f00720c */ /* 0x004fc80003f06270 */
[----:B------:R-:W-:-:S13]  /*00b0*/  ISETP.GE.OR P0, PT, R13, R2, P0 ;  /* 0x000000020d00720c */ /* 0x000fda0000706670 */
[----:B------:R-:W-:Y:S05]  /*00c0*/  @P0 EXIT ;  /* 0x000000000000094d */ /* 0x000fea0003800000 */
[----:B------:R-:W0:Y:S01]  /*00d0*/  LDC.64 R8, c[0x0][0x380] ;  /* 0x0000e000ff087b82 */ /* 0x000e220000000a00 */
[----:B------:R-:W1:Y:S01]  /*00e0*/  LDCU.64 UR8, c[0x0][0x358] ;  /* 0x00006b00ff0877ac */ /* 0x000e620008000a00 */
[----:B------:R-:W-:-:S04]  /*00f0*/  IMAD R6, R15, R2, R13 ;  /* 0x000000020f067224 */ /* 0x000fc800078e020d */
[----:B0-----:R-:W-:-:S05]  /*0100*/  IMAD.WIDE R4, R6, 0x4, R8 ;  /* 0x0000000406047825 */ /* 0x001fca00078e0208 */
[----:B-1----:R-:W2:Y:S01]  /*0110*/  LDG.E R19, desc[UR8][R4.64] ;  /* 0x0000000804137981 */ /* 0x002ea2000c1e1900 */
[----:B------:R-:W-:Y:S01]  /*0120*/  MOV R10, 0x400 ;  /* 0x00000400000a7802 */ /* 0x000fe20000000f00 */
[----:B------:R-:W-:Y:S01]  /*0130*/  BSSY.RECONVERGENT B0, `(.L_x_9) ;  /* 0x0000014000007945 */ /* 0x000fe20003800200 */
[----:B------:R-:W-:Y:S01]  /*0140*/  ISETP.NE.AND P0, PT, R11, RZ, PT ;  /* 0x000000ff0b00720c */ /* 0x000fe20003f05270 */
[----:B------:R-:W0:Y:S02]  /*0150*/  S2R R17, SR_CgaCtaId ;  /* 0x0000000000117919 */ /* 0x000e240000008800 */
[----:B0-----:R-:W-:Y:S02]  /*0160*/  LEA R10, R17, R10, 0x18 ;  /* 0x0000000a110a7211 */ /* 0x001fe400078ec0ff */
[----:B------:R-:W-:-:S03]  /*0170*/  SHF.L.U32 R17, R0, 0x2, RZ ;  /* 0x0000000200117819 */ /* 0x000fc600000006ff */
[----:B------:R-:W-:-:S04]  /*0180*/  IMAD R14, R11, 0x48, R10 ;  /* 0x000000480b0e7824 */ /* 0x000fc800078e020a */
[----:B------:R-:W-:-:S05]  /*0190*/  IMAD.IADD R12, R14, 0x1, R17 ;  /* 0x000000010e0c7824 */ /* 0x000fca00078e0211 */
[----:B--2---:R0:W-:Y:S01]  /*01a0*/  STS [R12+0x4c], R19 ;  /* 0x00004c130c007388 */ /* 0x0041e20000000800 */
[----:B------:R-:W-:Y:S05]  /*01b0*/  @P0 BRA `(.L_x_10) ;  /* 0x00000000002c0947 */ /* 0x000fea0003800000 */
[----:B------:R-:W-:-:S13]  /*01c0*/  ISETP.NE.AND P0, PT, R15, RZ, PT ;  /* 0x000000ff0f00720c */ /* 0x000fda0003f05270 */
[----:B------:R-:W-:Y:S05]  /*01d0*/  @!P0 BRA `(.L_x_11) ;  /* 0x00000000001c8947 */ /* 0x000fea0003800000 */
[----:B------:R-:W-:-:S05]  /*01e0*/  IMAD R16, R15, R2, -R2 ;  /* 0x000000020f107224 */ /* 0x000fca00078e0a02 */
[----:B0-----:R-:W-:-:S05]  /*01f0*/  IADD3 R19, PT, PT, R13, R16, RZ ;  /* 0x000000100d137210 */ /* 0x001fca0007ffe0ff */
[----:B------:R-:W-:-:S06]  /*0200*/  IMAD.WIDE R8, R19, 0x4, R8 ;  /* 0x0000000413087825 */ /* 0x000fcc00078e0208 */
[----:B------:R-:W2:Y:S01]  /*0210*/  LDG.E R8, desc[UR8][R8.64] ;  /* 0x0000000808087981 */ /* 0x000ea2000c1e1900 */
[----:B------:R-:W-:-:S05]  /*0220*/  IMAD.IADD R19, R10, 0x1, R17 ;  /* 0x000000010a137824 */ /* 0x000fca00078e0211 */
[----:B--2---:R1:W-:Y:S01]  /*0230*/  STS [R19+0x4], R8 ;  /* 0x0000040813007388 */ /* 0x0043e20000000800 */
[----:B------:R-:W-:Y:S05]  /*0240*/  BRA `(.L_x_10) ;  /* 0x0000000000087947 */ /* 0x000fea0003800000 */
.L_x_11:
[----:B------:R-:W-:-:S05]  /*0250*/  IADD3 R8, PT, PT, R10, R17, RZ ;  /* 0x000000110a087210 */ /* 0x000fca0007ffe0ff */
[----:B------:R2:W-:Y:S02]  /*0260*/  STS [R8+0x4], RZ ;  /* 0x000004ff08007388 */ /* 0x0005e40000000800 */
.L_x_10:
[----:B------:R-:W-:Y:S05]  /*0270*/  BSYNC.RECONVERGENT B0 ;  /* 0x0000000000007941 */ /* 0x000fea0003800200 */
.L_x_9:
[----:B-12---:R-:W-:Y:S01]  /*0280*/  VIADD R8, R18, 0xffffffff ;  /* 0xffffffff12087836 */ /* 0x006fe20000000000 */
[----:B------:R-:W-:Y:S04]  /*0290*/  BSSY.RECONVERGENT B0, `(.L_x_12) ;  /* 0x000000b000007945 */ /* 0x000fe80003800200 */
[----:B------:R-:W-:-:S13]  /*02a0*/  ISETP.NE.AND P0, PT, R11, R8, PT ;  /* 0x000000080b00720c */ /* 0x000fda0003f05270 */
[----:B------:R-:W-:Y:S05]  /*02b0*/  @P0 BRA `(.L_x_13) ;  /* 0x0000000000200947 */ /* 0x000fea0003800000 */
[----:B------:R-:W-:-:S04]  /*02c0*/  IADD3 R8, PT, PT, R3, -0x1, RZ ;  /* 0xffffffff03087810 */ /* 0x000fc80007ffe0ff */
[----:B------:R-:W-:-:S13]  /*02d0*/  ISETP.GE.U32.AND P0, PT, R15, R8, PT ;  /* 0x000000080f00720c */ /* 0x000fda0003f06070 */
[----:B------:R-:W-:Y:S05]  /*02e0*/  @P0 BRA `(.L_x_14) ;  /* 0x0000000000100947 */ /* 0x000fea0003800000 */
[----:B------:R-:W-:-:S06]  /*02f0*/  IMAD.WIDE R8, R2, 0x4, R4 ;  /* 0x0000000402087825 */ /* 0x000fcc00078e0204 */
[----:B------:R-:W2:Y:S04]  /*0300*/  LDG.E R9, desc[UR8][R8.64] ;  /* 0x0000000808097981 */ /* 0x000ea8000c1e1900 */
[----:B--2---:R1:W-:Y:S01]  /*0310*/  STS [R12+0x94], R9 ;  /* 0x000094090c007388 */ /* 0x0043e20000000800 */
[----:B------:R-:W-:Y:S05]  /*0320*/  BRA `(.L_x_13) ;  /* 0x0000000000047947 */ /* 0x000fea0003800000 */
.L_x_14:
[----:B------:R2:W-:Y:S02]  /*0330*/  STS [R12+0x94], RZ ;  /* 0x000094ff0c007388 */ /* 0x0005e40000000800 */
.L_x_13:
[----:B------:R-:W-:Y:S05]  /*0340*/  BSYNC.RECONVERGENT B0 ;  /* 0x0000000000007941 */ /* 0x000fea0003800200 */
.L_x_12:
[----:B------:R-:W-:Y:S01]  /*0350*/  ISETP.NE.AND P0, PT, R0, RZ, PT ;  /* 0x000000ff0000720c */ /* 0x000fe20003f05270 */
[----:B------:R-:W-:-:S12]  /*0360*/  BSSY.RECONVERGENT B0, `(.L_x_15) ;  /* 0x0000008000007945 */ /* 0x000fd80003800200 */
[----:B------:R-:W-:Y:S05]  /*0370*/  @P0 BRA `(.L_x_16) ;  /* 0x0000000000180947 */ /* 0x000fea0003800000 */
[----:B------:R-:W-:-:S13]  /*0380*/  ISETP.GE.AND P0, PT, R13, 0x1, PT ;  /* 0x000000010d00780c */ /* 0x000fda0003f06270 */
[----:B------:R-:W-:Y:S05]  /*0390*/  @!P0 BRA `(.L_x_17) ;  /* 0x00000000000c8947 */ /* 0x000fea0003800000 */
[----:B------:R-:W3:Y:S04]  /*03a0*/  LDG.E R3, desc[UR8][R4.64+-0x4] ;  /* 0xfffffc0804037981 */ /* 0x000ee8000c1e1900 */
[----:B---3--:R4:W-:Y:S01]  /*03b0*/  STS [R14+0x48], R3 ;  /* 0x000048030e007388 */ /* 0x0089e20000000800 */
[----:B------:R-:W-:Y:S05]  /*03c0*/  BRA `(.L_x_16) ;  /* 0x0000000000047947 */ /* 0x000fea0003800000 */
.L_x_17:
[----:B------:R3:W-:Y:S02]  /*03d0*/  STS [R14+0x48], RZ ;  /* 0x000048ff0e007388 */ /* 0x0007e40000000800 */
.L_x_16:
[----:B------:R-:W-:Y:S05]  /*03e0*/  BSYNC.RECONVERGENT B0 ;  /* 0x0000000000007941 */ /* 0x000fea0003800200 */
.L_x_15:
[----:B------:R-:W-:Y:S01]  /*03f0*/  VIADD R7, R7, 0xffffffff ;  /* 0xffffffff07077836 */ /* 0x000fe20000000000 */
[----:B------:R-:W-:Y:S04]  /*0400*/  BSSY.RECONVERGENT B0, `(.L_x_18) ;  /* 0x000000a000007945 */ /* 0x000fe80003800200 */
[----:B------:R-:W-:-:S13]  /*0410*/  ISETP.NE.AND P0, PT, R0, R7, PT ;  /* 0x000000070000720c */ /* 0x000fda0003f05270 */
[----:B------:R-:W-:Y:S05]  /*0420*/  @P0 BRA `(.L_x_19) ;  /* 0x00000000001c0947 */ /* 0x000fea0003800000 */
[----:B------:R-:W-:-:S04]  /*0430*/  IADD3 R2, PT, PT, R2, -0x1, RZ ;  /* 0xffffffff02027810 */ /* 0x000fc80007ffe0ff */
[----:B------:R-:W-:-:S13]  /*0440*/  ISETP.GE.AND P0, PT, R13, R2, PT ;  /* 0x000000020d00720c */ /* 0x000fda0003f06270 */
[----:B------:R-:W-:Y:S05]  /*0450*/  @P0 BRA `(.L_x_20) ;  /* 0x00000000000c0947 */ /* 0x000fea0003800000 */
[----:B------:R-:W5:Y:S04]  /*0460*/  LDG.E R5, desc[UR8][R4.64+0x4] ;  /* 0x0000040804057981 */ /* 0x000f68000c1e1900 */
[----:B-----5:R0:W-:Y:S01]  /*0470*/  STS [R12+0x50], R5 ;  /* 0x000050050c007388 */ /* 0x0201e20000000800 */
[----:B------:R-:W-:Y:S05]  /*0480*/  BRA `(.L_x_19) ;  /* 0x0000000000047947 */ /* 0x000fea0003800000 */
.L_x_20:
[----:B------:R0:W-:Y:S02]  /*0490*/  STS [R12+0x50], RZ ;  /* 0x000050ff0c007388 */ /* 0x0001e40000000800 */
.L_x_19:
[----:B------:R-:W-:Y:S05]  /*04a0*/  BSYNC.RECONVERGENT B0 ;  /* 0x0000000000007941 */ /* 0x000fea0003800200 */
.L_x_18:
[----:B------:R-:W5:Y:S01]  /*04b0*/  LDCU UR4, c[0x0][0x3a4] ;  /* 0x00007480ff0477ac */ /* 0x000f620008000800 */
[----:B------:R-:W-:Y:S01]  /*04c0*/  IMAD.MOV.U32 R13, RZ, RZ, RZ ;  /* 0x000000ffff0d7224 */ /* 0x000fe200078e00ff */
[----:B-----5:R-:W-:Y:S01]  /*04d0*/  UISETP.GE.AND UP0, UPT, UR4, 0x1, UPT ;  /* 0x000000010400788c */ /* 0x020fe2000bf06270 */
[----:B------:R-:W-:Y:S08]  /*04e0*/  BAR.SYNC.DEFER_BLOCKING 0x0 ;  /* 0x0000000000007b1d */ /* 0x000ff00000010000 */
[----:B------:R-:W-:Y:S05]  /*04f0*/  BRA.U !UP0, `(.L_x_21) ;  /* 0x0000000908e47547 */ /* 0x000fea000b800000 */
[----:B------:R-:W5:Y:S02]  /*0500*/  LDC R2, c[0x0][0x3a0] ;  /* 0x0000e800ff027b82 */ /* 0x000f640000000800 */
[----:B-----5:R-:W-:-:S13]  /*0510*/  ISETP.GE.AND P0, PT, R2, 0x1, PT ;  /* 0x000000010200780c */ /* 0x020fda0003f06270 */
[----:B------:R-:W-:Y:S05]  /*0520*/  @!P0 BRA `(.L_x_21) ;  /* 0x0000000800d88947 */ /* 0x000fea0003800000 */
[----:B------:R-:W-:Y:S01]  /*0530*/  SHF.R.U32.HI R7, RZ, 0x1, R2 ;  /* 0x00000001ff077819 */ /* 0x000fe20000011602 */
[----:B------:R-:W-:Y:S01]  /*0540*/  USHF.R.U32.HI UR4, URZ, 0x1, UR4 ;  /* 0x00000001ff047899 */ /* 0x000fe20008011604 */
[C---:B------:R-:W-:Y:S01]  /*0550*/  LOP3.LUT R16, R2.reuse, 0x7, RZ, 0xc0, !PT ;  /* 0x0000000702107812 */ /* 0x040fe200078ec0ff */
[----:B------:R-:W-:Y:S01]  /*0560*/  HFMA2 R13, -RZ, RZ, 0, 0 ;  /* 0x00000000ff0d7431 */ /* 0x000fe200000001ff */
[C---:B------:R-:W-:Y:S01]  /*0570*/  LOP3.LUT R15, R2.reuse, 0xf, RZ, 0xc0, !PT ;  /* 0x0000000f020f7812 */ /* 0x040fe200078ec0ff */
[----:B------:R-:W-:Y:S01]  /*0580*/  IMAD R17, R7, -0x4, R17 ;  /* 0xfffffffc07117824 */ /* 0x000fe200078e0211 */
[----:B-1----:R-:W-:Y:S01]  /*0590*/  LOP3.LUT R9, R2, 0x7ffffff0, RZ, 0xc0, !PT ;  /* 0x7ffffff002097812 */ /* 0x002fe200078ec0ff */
[----:B------:R-:W-:Y:S01]  /*05a0*/  VIADD R4, R16, 0xffffffff ;  /* 0xffffffff10047836 */ /* 0x000fe20000000000 */
[----:B----4-:R-:W-:Y:S01]  /*05b0*/  IADD3 R3, PT, PT, R15, -0x1, RZ ;  /* 0xffffffff0f037810 */ /* 0x010fe20007ffe0ff */
[----:B------:R-:W-:Y:S01]  /*05c0*/  VIADD R11, R11, -UR4 ;  /* 0x800000040b0b7c36 */ /* 0x000fe20008000000 */
[----:B------:R-:W-:Y:S01]  /*05d0*/  IADD3 R8, PT, PT, R17, 0x88, R10 ;  /* 0x0000008811087810 */ /* 0x000fe20007ffe00a */
[----:B------:R-:W-:Y:S01]  /*05e0*/  UMOV UR4, URZ ;  /* 0x000000ff00047c82 */ /* 0x000fe20008000000 */
[----:B------:R-:W-:-:S02]  /*05f0*/  ISETP.GE.U32.AND P0, PT, R3, 0x7, PT ;  /* 0x000000070300780c */ /* 0x000fc40003f06070 */
[----:B------:R-:W-:Y:S02]  /*0600*/  ISETP.GE.U32.AND P1, PT, R4, 0x3, PT ;  /* 0x000000030400780c */ /* 0x000fe40003f26070 */
[----:B------:R-:W-:Y:S02]  /*0610*/  LOP3.LUT R10, R2, 0x3, RZ, 0xc0, !PT ;  /* 0x00000003020a7812 */ /* 0x000fe400078ec0ff */
[----:B0-2---:R-:W-:-:S09]  /*0620*/  IADD3 R12, PT, PT, -R9, RZ, RZ ;  /* 0x000000ff090c7210 */ /* 0x005fd20007ffe1ff */
.L_x_27:
[----:B------:R-:W0:Y:S01]  /*0630*/  LDCU.64 UR6, c[0x0][0x3a0] ;  /* 0x00007400ff0677ac */ /* 0x000e220008000a00 */
[----:B------:R-:W-:Y:S01]  /*0640*/  VIADD R17, R11, UR4 ;  /* 0x000000040b117c36 */ /* 0x000fe20008000000 */
[----:B---3--:R-:W-:Y:S01]  /*0650*/  MOV R14, RZ ;  /* 0x000000ff000e7202 */ /* 0x008fe20000000f00 */
[----:B0-----:R-:W-:Y:S02]  /*0660*/  UISETP.GE.U32.AND UP1, UPT, UR6, 0x10, UPT ;  /* 0x000000100600788c */ /* 0x001fe4000bf26070 */
[----:B------:R-:W-:Y:S02]  /*0670*/  UIMAD UR10, UR4, UR6, URZ ;  /* 0x00000006040a72a4 */ /* 0x000fe4000f8e02ff */
[----:B------:R-:W-:-:S04]  /*0680*/  UIADD3 UR4, UPT, UPT, UR4, 0x1, URZ ;  /* 0x0000000104047890 */ /* 0x000fc8000fffe0ff */
[----:B------:R-:W-:Y:S01]  /*0690*/  UISETP.NE.AND UP0, UPT, UR4, UR7, UPT ;  /* 0x000000070400728c */ /* 0x000fe2000bf05270 */
[----:B------:R-:W-:Y:S10]  /*06a0*/  BRA.U !UP1, `(.L_x_22) ;  /* 0x0000000109fc7547 */ /* 0x000ff4000b800000 */
[----:B------:R-:W0:Y:S01]  /*06b0*/  LDCU.64 UR6, c[0x0][0x388] ;  /* 0x00007100ff0677ac */ /* 0x000e220008000a00 */
[----:B------:R-:W-:Y:S02]  /*06c0*/  IMAD R4, R17, 0x48, R8 ;  /* 0x0000004811047824 */ /* 0x000fe400078e0208 */
[----:B------:R-:W-:Y:S01]  /*06d0*/  IMAD.MOV.U32 R5, RZ, RZ, R12 ;  /* 0x000000ffff057224 */ /* 0x000fe200078e000c */
[----:B0-----:R-:W-:-:S04]  /*06e0*/  UIMAD.WIDE.U32 UR6, UR10, 0x4, UR6 ;  /* 0x000000040a0678a5 */ /* 0x001fc8000f8e0006 */
[----:B------:R-:W-:-:S04]  /*06f0*/  UIADD3 UR5, UP1, UPT, UR6, 0x20, URZ ;  /* 0x0000002006057890 */ /* 0x000fc8000ff3e0ff */
[----:B------:R-:W-:Y:S02]  /*0700*/  UIADD3.X UR6, UPT, UPT, URZ, UR7, URZ, UP1, !UPT ;  /* 0x00000007ff067290 */ /* 0x000fe40008ffe4ff */
[----:B------:R-:W-:-:S04]  /*0710*/  MOV R2, UR5 ;  /* 0x0000000500027c02 */ /* 0x000fc80008000f00 */
[----:B------:R-:W-:-:S07]  /*0720*/  IMAD.U32 R3, RZ, RZ, UR6 ;  /* 0x00000006ff037e24 */ /* 0x000fce000f8e00ff */
.L_x_23:
[----:B------:R-:W2:Y:S04]  /*0730*/  LDG.E R23, desc[UR8][R2.64+-0x20] ;  /* 0xffffe00802177981 */ /* 0x000ea8000c1e1900 */
[----:B------:R-:W3:Y:S04]  /*0740*/  LDG.E R25, desc[UR8][R2.64+-0x1c] ;  /* 0xffffe40802197981 */ /* 0x000ee8000c1e1900 */
[----:B------:R-:W4:Y:S04]  /*0750*/  LDG.E R20, desc[UR8][R2.64+-0x18] ;  /* 0xffffe80802147981 */ /* 0x000f28000c1e1900 */
[----:B------:R-:W5:Y:S04]  /*0760*/  LDG.E R21, desc[UR8][R2.64+-0x14] ;  /* 0xffffec0802157981 */ /* 0x000f68000c1e1900 */
[----:B------:R-:W5:Y:S04]  /*0770*/  LDG.E R22, desc[UR8][R2.64+-0x10] ;  /* 0xfffff00802167981 */ /* 0x000f68000c1e1900 */
[----:B------:R-:W5:Y:S04]  /*0780*/  LDG.E R19, desc[UR8][R2.64+-0xc] ;  /* 0xfffff40802137981 */ /* 0x000f68000c1e1900 */
[----:B------:R-:W5:Y:S04]  /*0790*/  LDG.E R18, desc[UR8][R2.64+-0x8] ;  /* 0xfffff80802127981 */ /* 0x000f68000c1e1900 */
[----:B------:R-:W2:Y:S04]  /*07a0*/  LDS R24, [R4+-0x3c] ;  /* 0xffffc40004187984 */ /* 0x000ea80000000800 */
[----:B------:R-:W3:Y:S04]  /*07b0*/  LDS R26, [R4+-0x38] ;  /* 0xffffc800041a7984 */ /* 0x000ee80000000800 */
[----:B------:R-:W5:Y:S04]  /*07c0*/  LDG.E R14, desc[UR8][R2.64+-0x4] ;  /* 0xfffffc08020e7981 */ /* 0x000f68000c1e1900 */
[----:B------:R-:W-:Y:S01]  /*07d0*/  LDS R27, [R4+-0x30] ;  /* 0xffffd000041b7984 */ /* 0x000fe20000000800 */
[----:B--2---:R-:W-:-:S03]  /*07e0*/  FFMA R23, R24, R23, R13 ;  /* 0x0000001718177223 */ /* 0x004fc6000000000d */
[----:B------:R-:W4:Y:S01]  /*07f0*/  LDS R24, [R4+-0x34] ;  /* 0xffffcc0004187984 */ /* 0x000f220000000800 */
[----:B---3--:R-:W-:-:S03]  /*0800*/  FFMA R25, R26, R25, R23 ;  /* 0x000000191a197223 */ /* 0x008fc60000000017 */
[----:B------:R-:W2:Y:S04]  /*0810*/  LDG.E R13, desc[UR8][R2.64] ;  /* 0x00000008020d7981 */ /* 0x000ea8000c1e1900 */
[----:B------:R-:W0:Y:S01]  /*0820*/  LDS R23, [R4+-0x2c] ;  /* 0xffffd40004177984 */ /* 0x000e220000000800 */
[----:B----4-:R-:W-:-:S03]  /*0830*/  FFMA R26, R24, R20, R25 ;  /* 0x00000014181a7223 */ /* 0x010fc60000000019 */
[----:B------:R-:W3:Y:S01]  /*0840*/  LDG.E R20, desc[UR8][R2.64+0x4] ;  /* 0x0000040802147981 */ /* 0x000ee2000c1e1900 */
[----:B-----5:R-:W-:-:S03]  /*0850*/  FFMA R26, R27, R21, R26 ;  /* 0x000000151b1a7223 */ /* 0x020fc6000000001a */
[----:B------:R-:W1:Y:S04]  /*0860*/  LDS R24, [R4+-0x28] ;  /* 0xffffd80004187984 */ /* 0x000e680000000800 */
[----:B------:R-:W4:Y:S01]  /*0870*/  LDG.E R21, desc[UR8][R2.64+0x8] ;  /* 0x0000080802157981 */ /* 0x000f22000c1e1900 */
[----:B0-----:R-:W-:-:S03]  /*0880*/  FFMA R27, R23, R22, R26 ;  /* 0x00000016171b7223 */ /* 0x001fc6000000001a */
[----:B------:R-:W0:Y:S04]  /*0890*/  LDS R25, [R4+-0x24] ;  /* 0xffffdc0004197984 */ /* 0x000e280000000800 */
[----:B------:R-:W5:Y:S04]  /*08a0*/  LDG.E R22, desc[UR8][R2.64+0xc] ;  /* 0x00000c0802167981 */ /* 0x000f68000c1e1900 */
[----:B------:R-:W5:Y:S01]  /*08b0*/  LDG.E R23, desc[UR8][R2.64+0x10] ;  /* 0x0000100802177981 */ /* 0x000f62000c1e1900 */
[----:B-1----:R-:W-:-:S03]  /*08c0*/  FFMA R26, R24, R19, R27 ;  /* 0x00000013181a7223 */ /* 0x002fc6000000001b */
[----:B------:R-:W5:Y:S04]  /*08d0*/  LDG.E R24, desc[UR8][R2.64+0x14] ;  /* 0x0000140802187981 */ /* 0x000f68000c1e1900 */
[----:B------:R-:W5:Y:S01]  /*08e0*/  LDG.E R19, desc[UR8][R2.64+0x18] ;  /* 0x0000180802137981 */ /* 0x000f62000c1e1900 */
[----:B0-----:R-:W-:-:S03]  /*08f0*/  FFMA R25, R25, R18, R26 ;  /* 0x0000001219197223 */ /* 0x001fc6000000001a */
[----:B------:R0:W5:Y:S01]  /*0900*/  LDG.E R18, desc[UR8][R2.64+0x1c] ;  /* 0x00001c0802127981 */ /* 0x000162000c1e1900 */
[----:B------:R-:W-:-:S03]  /*0910*/  IADD3 R5, PT, PT, R5, 0x10, RZ ;  /* 0x0000001005057810 */ /* 0x000fc60007ffe0ff */
[----:B------:R-:W1:Y:S01]  /*0920*/  LDS R26, [R4+-0x20] ;  /* 0xffffe000041a7984 */ /* 0x000e620000000800 */
[----:B------:R-:W-:-:S03]  /*0930*/  ISETP.NE.AND P2, PT, R5, RZ, PT ;  /* 0x000000ff0500720c */ /* 0x000fc60003f45270 */
[----:B------:R-:W-:Y:S01]  /*0940*/  LDS R27, [R4+-0x14] ;  /* 0xffffec00041b7984 */ /* 0x000fe20000000800 */
[----:B0-----:R-:W-:-:S05]  /*0950*/  IADD3 R2, P3, PT, R2, 0x40, RZ ;  /* 0x0000004002027810 */ /* 0x001fca0007f7e0ff */
[----:B------:R-:W-:Y:S02]  /*0960*/  IMAD.X R3, RZ, RZ, R3, P3 ;  /* 0x000000ffff037224 */ /* 0x000fe400018e0603 */
[----:B-1----:R-:W-:Y:S02]  /*0970*/  FFMA R14, R26, R14, R25 ;  /* 0x0000000e1a0e7223 */ /* 0x002fe40000000019 */
[----:B------:R-:W2:Y:S04]  /*0980*/  LDS R25, [R4+-0x1c] ;  /* 0xffffe40004197984 */ /* 0x000ea80000000800 */
[----:B------:R-:W3:Y:S01]  /*0990*/  LDS R26, [R4+-0x18] ;  /* 0xffffe800041a7984 */ /* 0x000ee20000000800 */
[----:B--2---:R-:W-:-:S03]  /*09a0*/  FFMA R25, R25, R13, R14 ;  /* 0x0000000d19197223 */ /* 0x004fc6000000000e */
[----:B------:R-:W5:Y:S04]  /*09b0*/  LDS R13, [R4+-0x10] ;  /* 0xfffff000040d7984 */ /* 0x000f680000000800 */
[----:B------:R-:W0:Y:S01]  /*09c0*/  LDS R14, [R4+-0xc] ;  /* 0xfffff400040e7984 */ /* 0x000e220000000800 */
[----:B---3--:R-:W-:-:S03]  /*09d0*/  FFMA R20, R26, R20, R25 ;  /* 0x000000141a147223 */ /* 0x008fc60000000019 */
[----:B------:R-:W1:Y:S01]  /*09e0*/  LDS R25, [R4+-0x8] ;  /* 0xfffff80004197984 */ /* 0x000e620000000800 */
[----:B----4-:R-:W-:-:S03]  /*09f0*/  FFMA R26, R27, R21, R20 ;  /* 0x000000151b1a7223 */ /* 0x010fc60000000014 */
[----:B------:R-:W2:Y:S04]  /*0a00*/  LDS R20, [R4+-0x4] ;  /* 0xfffffc0004147984 */ /* 0x000ea80000000800 */
[----:B------:R3:W4:Y:S01]  /*0a10*/  LDS R21, [R4] ;  /* 0x0000000004157984 */ /* 0x0007220000000800 */
[----:B-----5:R-:W-:-:S04]  /*0a20*/  FFMA R13, R13, R22, R26 ;  /* 0x000000160d0d7223 */ /* 0x020fc8000000001a */
[----:B0-----:R-:W-:Y:S01]  /*0a30*/  FFMA R14, R14, R23, R13 ;  /* 0x000000170e0e7223 */ /* 0x001fe2000000000d */
[----:B---3--:R-:W-:-:S03]  /*0a40*/  IADD3 R4, PT, PT, R4, 0x40, RZ ;  /* 0x0000004004047810 */ /* 0x008fc60007ffe0ff */
[----:B-1----:R-:W-:-:S04]  /*0a50*/  FFMA R25, R25, R24, R14 ;  /* 0x0000001819197223 */ /* 0x002fc8000000000e */
[----:B--2---:R-:W-:-:S04]  /*0a60*/  FFMA R20, R20, R19, R25 ;  /* 0x0000001314147223 */ /* 0x004fc80000000019 */
[----:B----4-:R-:W-:Y:S01]  /*0a70*/  FFMA R13, R21, R18, R20 ;  /* 0x00000012150d7223 */ /* 0x010fe20000000014 */
[----:B------:R-:W-:Y:S06]  /*0a80*/  @P2 BRA `(.L_x_23) ;  /* 0xfffffffc00282947 */ /* 0x000fec000383ffff */
[----:B------:R-:W-:-:S07]  /*0a90*/  IMAD.MOV.U32 R14, RZ, RZ, R9 ;  /* 0x000000ffff0e7224 */ /* 0x000fce00078e0009 */
.L_x_22:
[----:B------:R-:W-:-:S13]  /*0aa0*/  ISETP.NE.AND P2, PT, R15, RZ, PT ;  /* 0x000000ff0f00720c */ /* 0x000fda0003f45270 */
[----:B------:R-:W-:Y:S05]  /*0ab0*/  @!P2 BRA `(.L_x_24) ;  /* 0x000000040070a947 */ /* 0x000fea0003800000 */
[----:B------:R-:W0:Y:S01]  /*0ac0*/  S2R R3, SR_CgaCtaId ;  /* 0x0000000000037919 */ /* 0x000e220000008800 */
[----:B------:R-:W-:Y:S02]  /*0ad0*/  MOV R2, 0x400 ;  /* 0x0000040000027802 */ /* 0x000fe40000000f00 */
[----:B------:R-:W-:Y:S02]  /*0ae0*/  ISETP.NE.AND P2, PT, R16, RZ, PT ;  /* 0x000000ff1000720c */ /* 0x000fe40003f45270 */
[----:B0-----:R-:W-:-:S05]  /*0af0*/  LEA R2, R3, R2, 0x18 ;  /* 0x0000000203027211 */ /* 0x001fca00078ec0ff */
[----:B------:R-:W-:Y:S01]  /*0b00*/  IMAD R17, R17, 0x48, R2 ;  /* 0x0000004811117824 */ /* 0x000fe200078e0202 */
[----:B------:R-:W-:Y:S06]  /*0b10*/  @!P0 BRA `(.L_x_25) ;  /* 0x00000000008c8947 */ /* 0x000fec0003800000 */
[----:B------:R-:W0:Y:S01]  /*0b20*/  LDC.64 R4, c[0x0][0x388] ;  /* 0x0000e200ff047b82 */ /* 0x000e220000000a00 */
[C---:B------:R-:W-:Y:S02]  /*0b30*/  IADD3 R19, PT, PT, R14.reuse, UR10, RZ ;  /* 0x0000000a0e137c10 */ /* 0x040fe4000fffe0ff */
[----:B------:R-:W-:-:S05]  /*0b40*/  IADD3 R18, P3, PT, R14, UR10, RZ ;  /* 0x0000000a0e127c10 */ /* 0x000fca000ff7e0ff */
[----:B------:R-:W1:Y:S01]  /*0b50*/  LDC.64 R2, c[0x0][0x388] ;  /* 0x0000e200ff027b82 */ /* 0x000e620000000a00 */
[----:B0-----:R-:W-:-:S04]  /*0b60*/  IMAD.WIDE.U32 R4, R19, 0x4, R4 ;  /* 0x0000000413047825 */ /* 0x001fc800078e0004 */
[----:B------:R-:W-:Y:S02]  /*0b70*/  IMAD.X R19, RZ, RZ, RZ, P3 ;  /* 0x000000ffff137224 */ /* 0x000fe400018e06ff */
[----:B------:R0:W2:Y:S01]  /*0b80*/  LDG.E R4, desc[UR8][R4.64] ;  /* 0x0000000804047981 */ /* 0x0000a2000c1e1900 */
[----:B-1----:R-:W-:-:S04]  /*0b90*/  LEA R2, P3, R18, R2, 0x2 ;  /* 0x0000000212027211 */ /* 0x002fc800078610ff */
[----:B------:R-:W-:-:S05]  /*0ba0*/  LEA.HI.X R3, R18, R3, R19, 0x2, P3 ;  /* 0x0000000312037211 */ /* 0x000fca00018f1413 */
[----:B------:R-:W3:Y:S04]  /*0bb0*/  LDG.E R24, desc[UR8][R2.64+0x4] ;  /* 0x0000040802187981 */ /* 0x000ee8000c1e1900 */
[----:B------:R-:W4:Y:S04]  /*0bc0*/  LDG.E R20, desc[UR8][R2.64+0x8] ;  /* 0x0000080802147981 */ /* 0x000f28000c1e1900 */
[----:B------:R-:W5:Y:S04]  /*0bd0*/  LDG.E R18, desc[UR8][R2.64+0xc] ;  /* 0x00000c0802127981 */ /* 0x000f68000c1e1900 */
[----:B------:R-:W5:Y:S04]  /*0be0*/  LDG.E R22, desc[UR8][R2.64+0x10] ;  /* 0x0000100802167981 */ /* 0x000f68000c1e1900 */
[----:B------:R-:W5:Y:S04]  /*0bf0*/  LDG.E R21, desc[UR8][R2.64+0x14] ;  /* 0x0000140802157981 */ /* 0x000f68000c1e1900 */
[----:B------:R-:W5:Y:S04]  /*0c00*/  LDG.E R19, desc[UR8][R2.64+0x18] ;  /* 0x0000180802137981 */ /* 0x000f68000c1e1900 */
[----:B------:R1:W5:Y:S01]  /*0c10*/  LDG.E R23, desc[UR8][R2.64+0x1c] ;  /* 0x00001c0802177981 */ /* 0x000362000c1e1900 */
[----:B------:R-:W-:-:S04]  /*0c20*/  IADD3 R26, PT, PT, R14, R0, -R7 ;  /* 0x000000000e1a7210 */ /* 0x000fc80007ffe807 */
[----:B------:R-:W-:-:S05]  /*0c30*/  LEA R25, R26, R17, 0x2 ;  /* 0x000000111a197211 */ /* 0x000fca00078e10ff */
[----:B------:R-:W2:Y:S04]  /*0c40*/  LDS R26, [R25+0x4c] ;  /* 0x00004c00191a7984 */ /* 0x000ea80000000800 */
[----:B------:R-:W3:Y:S04]  /*0c50*/  LDS R28, [R25+0x50] ;  /* 0x00005000191c7984 */ /* 0x000ee80000000800 */
[----:B0-----:R-:W4:Y:S04]  /*0c60*/  LDS R5, [R25+0x54] ;  /* 0x0000540019057984 */ /* 0x001f280000000800 */
[----:B------:R-:W5:Y:S04]  /*0c70*/  LDS R27, [R25+0x58] ;  /* 0x00005800191b7984 */ /* 0x000f680000000800 */
[----:B-1----:R-:W-:Y:S01]  /*0c80*/  LDS R2, [R25+0x64] ;  /* 0x0000640019027984 */ /* 0x002fe20000000800 */
[----:B------:R-:W-:Y:S01]  /*0c90*/  IADD3 R14, PT, PT, R14, 0x8, RZ ;  /* 0x000000080e0e7810 */ /* 0x000fe20007ffe0ff */
[----:B--2---:R-:W-:-:S02]  /*0ca0*/  FFMA R29, R26, R4, R13 ;  /* 0x000000041a1d7223 */ /* 0x004fc4000000000d */
[----:B------:R-:W0:Y:S04]  /*0cb0*/  LDS R13, [R25+0x5c] ;  /* 0x00005c00190d7984 */ /* 0x000e280000000800 */
[----:B------:R-:W-:Y:S01]  /*0cc0*/  LDS R4, [R25+0x68] ;  /* 0x0000680019047984 */ /* 0x000fe20000000800 */
[----:B---3--:R-:W-:-:S03]  /*0cd0*/  FFMA R24, R28, R24, R29 ;  /* 0x000000181c187223 */ /* 0x008fc6000000001d */
[----:B------:R-:W1:Y:S01]  /*0ce0*/  LDS R29, [R25+0x60] ;  /* 0x00006000191d7984 */ /* 0x000e620000000800 */
[----:B----4-:R-:W-:-:S04]  /*0cf0*/  FFMA R20, R5, R20, R24 ;  /* 0x0000001405147223 */ /* 0x010fc80000000018 */
[----:B-----5:R-:W-:-:S04]  /*0d00*/  FFMA R18, R27, R18, R20 ;  /* 0x000000121b127223 */ /* 0x020fc80000000014 */
[----:B0-----:R-:W-:-:S04]  /*0d10*/  FFMA R18, R13, R22, R18 ;  /* 0x000000160d127223 */ /* 0x001fc80000000012 */
[----:B-1----:R-:W-:-:S04]  /*0d20*/  FFMA R21, R29, R21, R18 ;  /* 0x000000151d157223 */ /* 0x002fc80000000012 */
[----:B------:R-:W-:-:S04]  /*0d30*/  FFMA R19, R2, R19, R21 ;  /* 0x0000001302137223 */ /* 0x000fc80000000015 */
[----:B------:R-:W-:-:S07]  /*0d40*/  FFMA R13, R4, R23, R19 ;  /* 0x00000017040d7223 */ /* 0x000fce0000000013 */
.L_x_25:
[----:B------:R-:W-:Y:S01]  /*0d50*/  VIADD R18, R17, 0x48 ;  /* 0x0000004811127836 */ /* 0x000fe20000000000 */
[----:B------:R-:W-:Y:S06]  /*0d60*/  @!P2 BRA `(.L_x_24) ;  /* 0x0000000000c4a947 */ /* 0x000fec0003800000 */
[----:B------:R-:W-:Y:S01]  /*0d70*/  ISETP.NE.AND P2, PT, R10, RZ, PT ;  /* 0x000000ff0a00720c */ /* 0x000fe20003f45270 */
[----:B------:R-:W-:-:S12]  /*0d80*/  @!P1 BRA `(.L_x_26) ;  /* 0x00000000005c9947 */ /* 0x000fd80003800000 */
[----:B------:R-:W0:Y:S01]  /*0d90*/  LDC.64 R4, c[0x0][0x388] ;  /* 0x0000e200ff047b82 */ /* 0x000e220000000a00 */
[C---:B------:R-:W-:Y:S02]  /*0da0*/  IADD3 R19, PT, PT, R14.reuse, UR10, RZ ;  /* 0x0000000a0e137c10 */ /* 0x040fe4000fffe0ff */
[----:B------:R-:W-:-:S04]  /*0db0*/  IADD3 R20, P3, PT, R14, UR10, RZ ;  /* 0x0000000a0e147c10 */ /* 0x000fc8000ff7e0ff */
[----:B------:R-:W-:Y:S01]  /*0dc0*/  IADD3.X R21, PT, PT, RZ, RZ, RZ, P3, !PT ;  /* 0x000000ffff157210 */ /* 0x000fe20001ffe4ff */
[----:B------:R-:W1:Y:S01]  /*0dd0*/  LDC.64 R2, c[0x0][0x388] ;  /* 0x0000e200ff027b82 */ /* 0x000e620000000a00 */
[----:B0-----:R-:W-:-:S06]  /*0de0*/  IMAD.WIDE.U32 R4, R19, 0x4, R4 ;  /* 0x0000000413047825 */ /* 0x001fcc00078e0004 */
[----:B------:R-:W2:Y:S01]  /*0df0*/  LDG.E R4, desc[UR8][R4.64] ;  /* 0x0000000804047981 */ /* 0x000ea2000c1e1900 */
[----:B-1----:R-:W-:-:S04]  /*0e00*/  LEA R2, P3, R20, R2, 0x2 ;  /* 0x0000000214027211 */ /* 0x002fc800078610ff */
[----:B------:R-:W-:-:S05]  /*0e10*/  LEA.HI.X R3, R20, R3, R21, 0x2, P3 ;  /* 0x0000000314037211 */ /* 0x000fca00018f1415 */
[----:B------:R-:W3:Y:S04]  /*0e20*/  LDG.E R21, desc[UR8][R2.64+0x4] ;  /* 0x0000040802157981 */ /* 0x000ee8000c1e1900 */
[----:B------:R-:W4:Y:S04]  /*0e30*/  LDG.E R23, desc[UR8][R2.64+0x8] ;  /* 0x0000080802177981 */ /* 0x000f28000c1e1900 */
[----:B------:R-:W5:Y:S01]  /*0e40*/  LDG.E R25, desc[UR8][R2.64+0xc] ;  /* 0x00000c0802197981 */ /* 0x000f62000c1e1900 */
[----:B------:R-:W-:-:S05]  /*0e50*/  IADD3 R20, PT, PT, R14, R0, -R7 ;  /* 0x000000000e147210 */ /* 0x000fca0007ffe807 */
[----:B------:R-:W-:-:S05]  /*0e60*/  IMAD R20, R20, 0x4, R17 ;  /* 0x0000000414147824 */ /* 0x000fca00078e0211 */
[----:B------:R-:W2:Y:S04]  /*0e70*/  LDS R22, [R20+0x4c] ;  /* 0x00004c0014167984 */ /* 0x000ea80000000800 */
[----:B------:R-:W3:Y:S04]  /*0e80*/  LDS R19, [R20+0x50] ;  /* 0x0000500014137984 */ /* 0x000ee80000000800 */
[----:B------:R-:W4:Y:S04]  /*0e90*/  LDS R24, [R20+0x54] ;  /* 0x0000540014187984 */ /* 0x000f280000000800 */
[----:B------:R-:W5:Y:S01]  /*0ea0*/  LDS R26, [R20+0x58] ;  /* 0x00005800141a7984 */ /* 0x000f620000000800 */
[----:B------:R-:W-:Y:S01]  /*0eb0*/  IADD3 R14, PT, PT, R14, 0x4, RZ ;  /* 0x000000040e0e7810 */ /* 0x000fe20007ffe0ff */
[----:B--2---:R-:W-:-:S04]  /*0ec0*/  FFMA R22, R22, R4, R13 ;  /* 0x0000000416167223 */ /* 0x004fc8000000000d */
[----:B---3--:R-:W-:-:S04]  /*0ed0*/  FFMA R19, R19, R21, R22 ;  /* 0x0000001513137223 */ /* 0x008fc80000000016 */
[----:B----4-:R-:W-:-:S04]  /*0ee0*/  FFMA R19, R24, R23, R19 ;  /* 0x0000001718137223 */ /* 0x010fc80000000013 */
[----:B-----5:R-:W-:-:S07]  /*0ef0*/  FFMA R13, R26, R25, R19 ;  /* 0x000000191a0d7223 */ /* 0x020fce0000000013 */
.L_x_26:
[----:B------:R-:W-:Y:S05]  /*0f00*/  @!P2 BRA `(.L_x_24) ;  /* 0x00000000005ca947 */ /* 0x000fea0003800000 */
[----:B------:R-:W0:Y:S01]  /*0f10*/  LDC.64 R2, c[0x0][0x388] ;  /* 0x0000e200ff027b82 */ /* 0x000e220000000a00 */
[----:B------:R-:W-:-:S05]  /*0f20*/  IADD3 R5, PT, PT, R14, UR10, RZ ;  /* 0x0000000a0e057c10 */ /* 0x000fca000fffe0ff */
[----:B0-----:R-:W-:-:S06]  /*0f30*/  IMAD.WIDE.U32 R2, R5, 0x4, R2 ;  /* 0x0000000405027825 */ /* 0x001fcc00078e0002 */
[----:B------:R-:W2:Y:S01]  /*0f40*/  LDG.E R2, desc[UR8][R2.64] ;  /* 0x0000000802027981 */ /* 0x000ea2000c1e1900 */
[----:B------:R-:W-:Y:S02]  /*0f50*/  IADD3 R4, PT, PT, R14, R0, -R7 ;  /* 0x000000000e047210 */ /* 0x000fe40007ffe807 */
[----:B------:R-:W-:Y:S02]  /*0f60*/  ISETP.NE.AND P2, PT, R10, 0x1, PT ;  /* 0x000000010a00780c */ /* 0x000fe40003f45270 */
[C---:B------:R-:W-:Y:S01]  /*0f70*/  LEA R18, R4.reuse, R18, 0x2 ;  /* 0x0000001204127211 */ /* 0x040fe200078e10ff */
[----:B------:R-:W-:-:S06]  /*0f80*/  IMAD R20, R4, 0x4, R17 ;  /* 0x0000000404147824 */ /* 0x000fcc00078e0211 */
[----:B------:R-:W2:Y:S02]  /*0f90*/  LDS R20, [R20+0x4c] ;  /* 0x00004c0014147984 */ /* 0x000ea40000000800 */
[----:B--2---:R-:W-:Y:S02]  /*0fa0*/  FFMA R13, R20, R2, R13 ;  /* 0x00000002140d7223 */ /* 0x004fe4000000000d */
[----:B------:R-:W-:Y:S05]  /*0fb0*/  @!P2 BRA `(.L_x_24) ;  /* 0x000000000030a947 */ /* 0x000fea0003800000 */
[----:B------:R-:W0:Y:S01]  /*0fc0*/  LDC.64 R2, c[0x0][0x388] ;  /* 0x0000e200ff027b82 */ /* 0x000e220000000a00 */
[----:B------:R-:W-:-:S04]  /*0fd0*/  IADD3 R4, P2, PT, R14, UR10, RZ ;  /* 0x0000000a0e047c10 */ /* 0x000fc8000ff5e0ff */
[----:B------:R-:W-:Y:S02]  /*0fe0*/  IADD3.X R5, PT, PT, RZ, RZ, RZ, P2, !PT ;  /* 0x000000ffff057210 */ /* 0x000fe400017fe4ff */
[----:B------:R-:W-:-:S13]  /*0ff0*/  ISETP.NE.AND P2, PT, R10, 0x2, PT ;  /* 0x000000020a00780c */ /* 0x000fda0003f45270 */
[----:B------:R-:W-:Y:S01]  /*1000*/  @P2 LDS R14, [R18+0xc] ;  /* 0x00000c00120e2984 */ /* 0x000fe20000000800 */
[----:B0-----:R-:W-:-:S04]  /*1010*/  LEA R2, P3, R4, R2, 0x2 ;  /* 0x0000000204027211 */ /* 0x001fc800078610ff */
[----:B------:R-:W-:Y:S02]  /*1020*/  LEA.HI.X R3, R4, R3, R5, 0x2, P3 ;  /* 0x0000000304037211 */ /* 0x000fe400018f1405 */
[----:B------:R-:W0:Y:S04]  /*1030*/  LDS R4, [R18+0x8] ;  /* 0x0000080012047984 */ /* 0x000e280000000800 */
[----:B------:R-:W0:Y:S04]  /*1040*/  LDG.E R5, desc[UR8][R2.64+0x4] ;  /* 0x0000040802057981 */ /* 0x000e28000c1e1900 */
[----:B------:R-:W2:Y:S01]  /*1050*/  @P2 LDG.E R17, desc[UR8][R2.64+0x8] ;  /* 0x0000080802112981 */ /* 0x000ea2000c1e1900 */
[----:B0-----:R-:W-:-:S04]  /*1060*/  FFMA R13, R4, R5, R13 ;  /* 0x00000005040d7223 */ /* 0x001fc8000000000d */
[----:B--2---:R-:W-:-:S07]  /*1070*/  @P2 FFMA R13, R14, R17, R13 ;  /* 0x000000110e0d2223 */ /* 0x004fce000000000d */
.L_x_24:
[----:B------:R-:W-:Y:S05]  /*1080*/  BRA.U UP0, `(.L_x_27) ;  /* 0xfffffff500687547 */ /* 0x000fea000b83ffff */
.L_x_21:
[----:B----4-:R-:W4:Y:S02]  /*1090*/  LDC.64 R2, c[0x0][0x390] ;  /* 0x0000e400ff027b82 */ /* 0x010f240000000a00 */
[----:B----4-:R-:W-:-:S05]  /*10a0*/  IMAD.WIDE R6, R6, 0x4, R2 ;  /* 0x0000000406067825 */ /* 0x010fca00078e0202 */
[----:B------:R-:W-:Y:S01]  /*10b0*/  STG.E desc[UR8][R6.64], R13 ;  /* 0x0000000d06007986 */ /* 0x000fe2000c101908 */
[----:B------:R-:W-:Y:S05]  /*10c0*/  EXIT ;  /* 0x000000000000794d */ /* 0x000fea0003800000 */
.L_x_28:
        /* <DEDUP_REMOVED lines=11> */
.L_x_30:


//--------------------- .nv.shared.reserved.0     --------------------------
	.section	.nv.shared.reserved.0,"aw",@nobits
	.weak		__nv_reservedSMEM_offset_0_alias
	.size		__nv_reservedSMEM_offset_0_alias, 0, 64
	.other		__nv_reservedSMEM_offset_0_alias,@"STO_CUDA_RESERVED_SHARED STV_DEFAULT"
__nv_reservedSMEM_offset_0_alias:
	.zero		0
	.zero		64


//--------------------- .nv.shared._Z25convolution2DKernelsharedPKfS0_Pfiiii --------------------------
	.section	.nv.shared._Z25convolution2DKernelsharedPKfS0_Pfiiii,"aw",@nobits
	.sectionflags	@""
	.align	4
.nv.shared._Z25convolution2DKernelsharedPKfS0_Pfiiii:
	.zero		2320


//--------------------- .nv.constant0._Z19convolution2DKernelPKfS0_Pfiiii --------------------------
	.section	.nv.constant0._Z19convolution2DKernelPKfS0_Pfiiii,"a",@progbits
	.sectionflags	@""
	.align	4
.nv.constant0._Z19convolution2DKernelPKfS0_Pfiiii:
	.zero		936


//--------------------- .nv.constant0._Z25convolution2DKernelsharedPKfS0_Pfiiii --------------------------
	.section	.nv.constant0._Z25convolution2DKernelsharedPKfS0_Pfiiii,"a",@progbits
	.sectionflags	@""
	.align	4
.nv.constant0._Z25convolution2DKernelsharedPKfS0_Pfiiii:
	.zero		936


//--------------------- SYMBOLS --------------------------

	.type		.nv.reservedSmem.offset0,@object
	.size		.nv.reservedSmem.offset0,0x4
	.type		.nv.reservedSmem.cap,@object
	.size		.nv.reservedSmem.cap,0x4
